	.target	sm_90a

	.elftype	@"ET_EXEC"


//--------------------- .note.nv.tkinfo           --------------------------
	.section	.note.nv.tkinfo,"",@"SHT_NOTE"
	.sectionflags	@"SHF_NOTE_NV_TKINFO"
	.tkinfo
        /*0018*/ 	.word	0x00000002
        /*0030*/ 	.string	""
        /*0030*/ 	.string	"ptxas"
        /*0030*/ 	.string	"Cuda compilation tools, release 13.0, V13.0.88"
        /*0030*/ 	.string	"Build cuda_13.0.r13.0/compiler.36424714_0"
        /*0030*/ 	.string	"-arch sm_90a -m 64 "



//--------------------- .note.nv.cuinfo           --------------------------
	.section	.note.nv.cuinfo,"",@"SHT_NOTE"
	.sectionflags	@"SHF_NOTE_NV_CUINFO"
        /*0018*/ 	.short	0x0002
        /*001a*/ 	.short	0x005a
        /*001c*/ 	.short	0x0082
	.zero		2


//--------------------- .nv.info                  --------------------------
	.section	.nv.info,"",@"SHT_CUDA_INFO"
	.align	4


	//----- nvinfo : EIATTR_REGCOUNT
	.align		4
        /*0000*/ 	.byte	0x04, 0x2f
        /*0002*/ 	.short	(.L_15 - .L_14)
	.align		4
.L_14:
        /*0004*/ 	.word	index@(_ZN7cutlass13device_kernelINS_4gemm6kernel13GemmUniversalIN4cute5tupleIJiiiiEEENS1_10collective13CollectiveMmaINS1_34MainloopSm90TmaGmmaWarpSpecializedILi6ENS5_IJNS4_1CILi1EEESB_SB_EEENS1_35KernelTmaWarpSpecializedCooperativeEEENS5_IJNSA_ILi256EEENSA_ILi128EEENSA_ILi64EEEEEENS_10tfloat32_tENS5_IJlSB_lEEESJ_SK_NS4_8TiledMMAINS4_8MMA_AtomIJNS4_4SM904GMMA30MMA_64x128x8_F32TF32TF32_SS_TNILNSO_7ScaleInE1ELSQ_1EEEEEENS4_6LayoutINS5_IJNSA_ILi2EEESB_SB_EEENS5_IJSB_NSA_ILi0EEESW_EEEEENS5_IJNS4_10UnderscoreESZ_SZ_EEEEENS4_13SM90_TMA_LOADENS4_14ComposedLayoutINS4_7SwizzleILi3ELi4ELi3EEENS4_18smem_ptr_flag_bitsILi32EEENST_INS5_IJNSA_ILi8EEENSA_ILi32EEEEEENS5_IJS19_SB_EEEEEEEvNS4_8identityES12_S1D_vS1E_EENS_8epilogue10collective6detail29Sm90TmaWarpSpecializedAdapterINS1H_15DefaultEpilogueISJ_SK_SK_NS1G_6thread17LinearCombinationISJ_Li1EffLNS1L_9ScaleType4KindE0ELNS_15FloatRoundStyleE2ESJ_EENS1_15EpilogueDefaultEEEEEvvEEEEvNT_6ParamsE)
        /*0008*/ 	.word	0x000000a8


	//----- nvinfo : EIATTR_FRAME_SIZE
	.align		4
.L_15:
        /*000c*/ 	.byte	0x04, 0x11
        /*000e*/ 	.short	(.L_17 - .L_16)
	.align		4
.L_16:
        /*0010*/ 	.word	index@(_ZN7cutlass13device_kernelINS_4gemm6kernel13GemmUniversalIN4cute5tupleIJiiiiEEENS1_10collective13CollectiveMmaINS1_34MainloopSm90TmaGmmaWarpSpecializedILi6ENS5_IJNS4_1CILi1EEESB_SB_EEENS1_35KernelTmaWarpSpecializedCooperativeEEENS5_IJNSA_ILi256EEENSA_ILi128EEENSA_ILi64EEEEEENS_10tfloat32_tENS5_IJlSB_lEEESJ_SK_NS4_8TiledMMAINS4_8MMA_AtomIJNS4_4SM904GMMA30MMA_64x128x8_F32TF32TF32_SS_TNILNSO_7ScaleInE1ELSQ_1EEEEEENS4_6LayoutINS5_IJNSA_ILi2EEESB_SB_EEENS5_IJSB_NSA_ILi0EEESW_EEEEENS5_IJNS4_10UnderscoreESZ_SZ_EEEEENS4_13SM90_TMA_LOADENS4_14ComposedLayoutINS4_7SwizzleILi3ELi4ELi3EEENS4_18smem_ptr_flag_bitsILi32EEENST_INS5_IJNSA_ILi8EEENSA_ILi32EEEEEENS5_IJS19_SB_EEEEEEEvNS4_8identityES12_S1D_vS1E_EENS_8epilogue10collective6detail29Sm90TmaWarpSpecializedAdapterINS1H_15DefaultEpilogueISJ_SK_SK_NS1G_6thread17LinearCombinationISJ_Li1EffLNS1L_9ScaleType4KindE0ELNS_15FloatRoundStyleE2ESJ_EENS1_15EpilogueDefaultEEEEEvvEEEEvNT_6ParamsE)
        /*0014*/ 	.word	0x00000000


	//----- nvinfo : EIATTR_MIN_STACK_SIZE
	.align		4
.L_17:
        /*0018*/ 	.byte	0x04, 0x12
        /*001a*/ 	.short	(.L_19 - .L_18)
	.align		4
.L_18:
        /*001c*/ 	.word	index@(_ZN7cutlass13device_kernelINS_4gemm6kernel13GemmUniversalIN4cute5tupleIJiiiiEEENS1_10collective13CollectiveMmaINS1_34MainloopSm90TmaGmmaWarpSpecializedILi6ENS5_IJNS4_1CILi1EEESB_SB_EEENS1_35KernelTmaWarpSpecializedCooperativeEEENS5_IJNSA_ILi256EEENSA_ILi128EEENSA_ILi64EEEEEENS_10tfloat32_tENS5_IJlSB_lEEESJ_SK_NS4_8TiledMMAINS4_8MMA_AtomIJNS4_4SM904GMMA30MMA_64x128x8_F32TF32TF32_SS_TNILNSO_7ScaleInE1ELSQ_1EEEEEENS4_6LayoutINS5_IJNSA_ILi2EEESB_SB_EEENS5_IJSB_NSA_ILi0EEESW_EEEEENS5_IJNS4_10UnderscoreESZ_SZ_EEEEENS4_13SM90_TMA_LOADENS4_14ComposedLayoutINS4_7SwizzleILi3ELi4ELi3EEENS4_18smem_ptr_flag_bitsILi32EEENST_INS5_IJNSA_ILi8EEENSA_ILi32EEEEEENS5_IJS19_SB_EEEEEEEvNS4_8identityES12_S1D_vS1E_EENS_8epilogue10collective6detail29Sm90TmaWarpSpecializedAdapterINS1H_15DefaultEpilogueISJ_SK_SK_NS1G_6thread17LinearCombinationISJ_Li1EffLNS1L_9ScaleType4KindE0ELNS_15FloatRoundStyleE2ESJ_EENS1_15EpilogueDefaultEEEEEvvEEEEvNT_6ParamsE)
        /*0020*/ 	.word	0x00000000
.L_19:


//--------------------- .nv.compat                --------------------------
	.section	.nv.compat,"",@"SHT_CUDA_COMPAT_INFO"
	.align	4
        /*0000*/ 	.byte	0x02, 0x09, 0x01, 0x00, 0x02, 0x02, 0x04, 0x00, 0x02, 0x05, 0x05, 0x00, 0x03, 0x07, 0x01, 0x01
        /*0010*/ 	.byte	0x02, 0x03, 0x01, 0x00, 0x02, 0x06, 0x01, 0x00, 0x04, 0x0b, 0x08, 0x00, 0x00, 0x00, 0x00, 0x00
        /*0020*/ 	.byte	0x00, 0x00, 0x00, 0x00


//--------------------- .nv.info._ZN7cutlass13device_kernelINS_4gemm6kernel13GemmUniversalIN4cute5tupleIJiiiiEEENS1_10collective13CollectiveMmaINS1_34MainloopSm90TmaGmmaWarpSpecializedILi6ENS5_IJNS4_1CILi1EEESB_SB_EEENS1_35KernelTmaWarpSpecializedCooperativeEEENS5_IJNSA_ILi256EEENSA_ILi128EEENSA_ILi64EEEEEENS_10tfloat32_tENS5_IJlSB_lEEESJ_SK_NS4_8TiledMMAINS4_8MMA_AtomIJNS4_4SM904GMMA30MMA_64x128x8_F32TF32TF32_SS_TNILNSO_7ScaleInE1ELSQ_1EEEEEENS4_6LayoutINS5_IJNSA_ILi2EEESB_SB_EEENS5_IJSB_NSA_ILi0EEESW_EEEEENS5_IJNS4_10UnderscoreESZ_SZ_EEEEENS4_13SM90_TMA_LOADENS4_14ComposedLayoutINS4_7SwizzleILi3ELi4ELi3EEENS4_18smem_ptr_flag_bitsILi32EEENST_INS5_IJNSA_ILi8EEENSA_ILi32EEEEEENS5_IJS19_SB_EEEEEEEvNS4_8identityES12_S1D_vS1E_EENS_8epilogue10collective6detail29Sm90TmaWarpSpecializedAdapterINS1H_15DefaultEpilogueISJ_SK_SK_NS1G_6thread17LinearCombinationISJ_Li1EffLNS1L_9ScaleType4KindE0ELNS_15FloatRoundStyleE2ESJ_EENS1_15EpilogueDefaultEEEEEvvEEEEvNT_6ParamsE --------------------------
	.section	.nv.info._ZN7cutlass13device_kernelINS_4gemm6kernel13GemmUniversalIN4cute5tupleIJiiiiEEENS1_10collective13CollectiveMmaINS1_34MainloopSm90TmaGmmaWarpSpecializedILi6ENS5_IJNS4_1CILi1EEESB_SB_EEENS1_35KernelTmaWarpSpecializedCooperativeEEENS5_IJNSA_ILi256EEENSA_ILi128EEENSA_ILi64EEEEEENS_10tfloat32_tENS5_IJlSB_lEEESJ_SK_NS4_8TiledMMAINS4_8MMA_AtomIJNS4_4SM904GMMA30MMA_64x128x8_F32TF32TF32_SS_TNILNSO_7ScaleInE1ELSQ_1EEEEEENS4_6LayoutINS5_IJNSA_ILi2EEESB_SB_EEENS5_IJSB_NSA_ILi0EEESW_EEEEENS5_IJNS4_10UnderscoreESZ_SZ_EEEEENS4_13SM90_TMA_LOADENS4_14ComposedLayoutINS4_7SwizzleILi3ELi4ELi3EEENS4_18smem_ptr_flag_bitsILi32EEENST_INS5_IJNSA_ILi8EEENSA_ILi32EEEEEENS5_IJS19_SB_EEEEEEEvNS4_8identityES12_S1D_vS1E_EENS_8epilogue10collective6detail29Sm90TmaWarpSpecializedAdapterINS1H_15DefaultEpilogueISJ_SK_SK_NS1G_6thread17LinearCombinationISJ_Li1EffLNS1L_9ScaleType4KindE0ELNS_15FloatRoundStyleE2ESJ_EENS1_15EpilogueDefaultEEEEEvvEEEEvNT_6ParamsE,"",@"SHT_CUDA_INFO"
	.sectionflags	@""
	.align	4


	//----- nvinfo : EIATTR_CUDA_API_VERSION
	.align		4
        /*0000*/ 	.byte	0x04, 0x37
        /*0002*/ 	.short	(.L_21 - .L_20)
.L_20:
        /*0004*/ 	.word	0x00000082


	//----- nvinfo : EIATTR_KPARAM_INFO
	.align		4
.L_21:
        /*0008*/ 	.byte	0x04, 0x17
        /*000a*/ 	.short	(.L_23 - .L_22)
.L_22:
        /*000c*/ 	.word	0x00000000
        /*0010*/ 	.short	0x0000
        /*0012*/ 	.short	0x0070
        /*0014*/ 	.byte	0x00, 0xf0, 0x01, 0x10


	//----- nvinfo : EIATTR_SPARSE_MMA_MASK
	.align		4
.L_23:
        /*0018*/ 	.byte	0x03, 0x50
        /*001a*/ 	.short	0x0000


	//----- nvinfo : EIATTR_MAXREG_COUNT
	.align		4
        /*001c*/ 	.byte	0x03, 0x1b
        /*001e*/ 	.short	0x00a8


	//----- nvinfo : EIATTR_NUM_BARRIERS
	.align		4
        /*0020*/ 	.byte	0x02, 0x4c
        /*0022*/ 	.byte	0x01
	.zero		1


	//----- nvinfo : EIATTR_EXTERNS
	.align		4
        /*0024*/ 	.byte	0x04, 0x0f
        /*0026*/ 	.short	(.L_25 - .L_24)


	//   ....[0]....
	.align		4
.L_24:
        /*0028*/ 	.word	index@(__assertfail)


	//----- nvinfo : EIATTR_MERCURY_ISA_VERSION
	.align		4
.L_25:
        /*002c*/ 	.byte	0x03, 0x5f
        /*002e*/ 	.short	0x0101


	//----- nvinfo : EIATTR_INT_WARP_WIDE_INSTR_OFFSETS
	.align		4
        /*0030*/ 	.byte	0x04, 0x31
        /*0032*/ 	.short	(.L_27 - .L_26)


	//   ....[0]....
.L_26:
        /*0034*/ 	.word	0x000003f0


	//   ....[1]....
        /*0038*/ 	.word	0x00000420


	//   ....[2]....
        /*003c*/ 	.word	0x00000500


	//----- nvinfo : EIATTR_COOP_GROUP_MASK_REGIDS
	.align		4
.L_27:
        /*0040*/ 	.byte	0x04, 0x29
        /*0042*/ 	.short	(.L_29 - .L_28)


	//   ....[0]....
.L_28:
        /*0044*/ 	.word	0xffffffff


	//   ....[1]....
        /*0048*/ 	.word	0xffffffff


	//   ....[2]....
        /*004c*/ 	.word	0xffffffff


	//   ....[3]....
        /*0050*/ 	.word	0xffffffff


	//   ....[4]....
        /*0054*/ 	.word	0xffffffff


	//----- nvinfo : EIATTR_COOP_GROUP_INSTR_OFFSETS
	.align		4
.L_29:
        /*0058*/ 	.byte	0x04, 0x28
        /*005a*/ 	.short	(.L_31 - .L_30)


	//   ....[0]....
.L_30:
        /*005c*/ 	.word	0x00000060


	//   ....[1]....
        /*0060*/ 	.word	0x00000070


	//   ....[2]....
        /*0064*/ 	.word	0x00000130


	//   ....[3]....
        /*0068*/ 	.word	0x00000300


	//   ....[4]....
        /*006c*/ 	.word	0x00000fb0


	//----- nvinfo : EIATTR_REG_RECONFIG
	.align		4
.L_31:
        /*0070*/ 	.byte	0x01, 0x54
	.zero		2


	//----- nvinfo : EIATTR_SYSCALL_OFFSETS
	.align		4
        /*0074*/ 	.byte	0x04, 0x46
        /*0076*/ 	.short	(.L_33 - .L_32)


	//   ....[0]....
.L_32:
        /*0078*/ 	.word	0x00001170


	//----- nvinfo : EIATTR_MBARRIER_INSTR_OFFSETS
	.align		4
.L_33:
        /*007c*/ 	.byte	0x04, 0x39
        /*007e*/ 	.short	(.L_35 - .L_34)


	//   ....[0]....
.L_34:
        /*0080*/ 	.word	0x00000230
        /*0084*/ 	.word	0x000000ff
        /*0088*/ 	.word	0x00000000
        /*008c*/ 	.short	0x0100
        /*008e*/ 	.byte	0x08
	.zero		1


	//   ....[1]....
        /*0090*/ 	.word	0x00000240
        /*0094*/ 	.word	0x000000ff
        /*0098*/ 	.word	0x00000030
        /*009c*/ 	.short	0x0100
        /*009e*/ 	.byte	0x08
	.zero		1


	//   ....[2]....
        /*00a0*/ 	.word	0x00000250
        /*00a4*/ 	.word	0x000000ff
        /*00a8*/ 	.word	0x00000008
        /*00ac*/ 	.short	0x0100
        /*00ae*/ 	.byte	0x08
	.zero		1


	//   ....[3]....
        /*00b0*/ 	.word	0x00000260
        /*00b4*/ 	.word	0x000000ff
        /*00b8*/ 	.word	0x00000038
        /*00bc*/ 	.short	0x0100
        /*00be*/ 	.byte	0x08
	.zero		1


	//   ....[4]....
        /*00c0*/ 	.word	0x00000270
        /*00c4*/ 	.word	0x000000ff
        /*00c8*/ 	.word	0x00000010
        /*00cc*/ 	.short	0x0100
        /*00ce*/ 	.byte	0x08
	.zero		1


	//   ....[5]....
        /*00d0*/ 	.word	0x00000280
        /*00d4*/ 	.word	0x000000ff
        /*00d8*/ 	.word	0x00000040
        /*00dc*/ 	.short	0x0100
        /*00de*/ 	.byte	0x08
	.zero		1


	//   ....[6]....
        /*00e0*/ 	.word	0x00000290
        /*00e4*/ 	.word	0x000000ff
        /*00e8*/ 	.word	0x00000018
        /*00ec*/ 	.short	0x0100
        /*00ee*/ 	.byte	0x08
	.zero		1


	//   ....[7]....
        /*00f0*/ 	.word	0x000002a0
        /*00f4*/ 	.word	0x000000ff
        /*00f8*/ 	.word	0x00000048
        /*00fc*/ 	.short	0x0100
        /*00fe*/ 	.byte	0x08
	.zero		1


	//   ....[8]....
        /*0100*/ 	.word	0x000002b0
        /*0104*/ 	.word	0x000000ff
        /*0108*/ 	.word	0x00000020
        /*010c*/ 	.short	0x0100
        /*010e*/ 	.byte	0x08
	.zero		1


	//   ....[9]....
        /*0110*/ 	.word	0x000002c0
        /*0114*/ 	.word	0x000000ff
        /*0118*/ 	.word	0x00000050
        /*011c*/ 	.short	0x0100
        /*011e*/ 	.byte	0x08
	.zero		1


	//   ....[10]....
        /*0120*/ 	.word	0x000002d0
        /*0124*/ 	.word	0x000000ff
        /*0128*/ 	.word	0x00000028
        /*012c*/ 	.short	0x0100
        /*012e*/ 	.byte	0x08
	.zero		1


	//   ....[11]....
        /*0130*/ 	.word	0x000002e0
        /*0134*/ 	.word	0x000000ff
        /*0138*/ 	.word	0x00000058
        /*013c*/ 	.short	0x0100
        /*013e*/ 	.byte	0x08
	.zero		1


	//   ....[12]....
        /*0140*/ 	.word	0x00000570
        /*0144*/ 	.word	0x000000ff
        /*0148*/ 	.word	0x00000070
        /*014c*/ 	.short	0x0100
        /*014e*/ 	.byte	0x06
	.zero		1


	//   ....[13]....
        /*0150*/ 	.word	0x000005d0
        /*0154*/ 	.word	0x000000ff
        /*0158*/ 	.word	0x00000078
        /*015c*/ 	.short	0x0100
        /*015e*/ 	.byte	0x06
	.zero		1


	//   ....[14]....
        /*0160*/ 	.word	0x000011f0
        /*0164*/ 	.word	0x00000003
        /*0168*/ 	.word	0x00000000
        /*016c*/ 	.short	0x010a
        /*016e*/ 	.byte	0x3f
	.zero		1


	//   ....[15]....
        /*0170*/ 	.word	0x00001230
        /*0174*/ 	.word	0x00000003
        /*0178*/ 	.word	0x00000000
        /*017c*/ 	.short	0x010a
        /*017e*/ 	.byte	0x3f
	.zero		1


	//   ....[16]....
        /*0180*/ 	.word	0x00001a20
        /*0184*/ 	.word	0x000000ff
        /*0188*/ 	.word	0x00000000
        /*018c*/ 	.short	0x010a
        /*018e*/ 	.byte	0x09
	.zero		1


	//   ....[17]....
        /*0190*/ 	.word	0x00001a60
        /*0194*/ 	.word	0x000000ff
        /*0198*/ 	.word	0x00000000
        /*019c*/ 	.short	0x010a
        /*019e*/ 	.byte	0x09
	.zero		1


	//   ....[18]....
        /*01a0*/ 	.word	0x00002110
        /*01a4*/ 	.word	0x000000ff
        /*01a8*/ 	.word	0x00000000
        /*01ac*/ 	.short	0x0101
        /*01ae*/ 	.byte	0x08
	.zero		1


	//   ....[19]....
        /*01b0*/ 	.word	0x00002310
        /*01b4*/ 	.word	0x000000ff
        /*01b8*/ 	.word	0x00000000
        /*01bc*/ 	.short	0x0101
        /*01be*/ 	.byte	0x06
	.zero		1


	//   ....[20]....
        /*01c0*/ 	.word	0x0000b7a0
        /*01c4*/ 	.word	0x0000000e
        /*01c8*/ 	.word	0x00000030
        /*01cc*/ 	.short	0x010a
        /*01ce*/ 	.byte	0x3f
	.zero		1


	//   ....[21]....
        /*01d0*/ 	.word	0x0000bbe0
        /*01d4*/ 	.word	0x00000006
        /*01d8*/ 	.word	0x00000078
        /*01dc*/ 	.short	0x0101
        /*01de*/ 	.byte	0x3f
	.zero		1


	//   ....[22]....
        /*01e0*/ 	.word	0x0000c310
        /*01e4*/ 	.word	0x00000007
        /*01e8*/ 	.word	0x00000000
        /*01ec*/ 	.short	0x010a
        /*01ee*/ 	.byte	0x3f
	.zero		1


	//   ....[23]....
        /*01f0*/ 	.word	0x0000c390
        /*01f4*/ 	.word	0x00000009
        /*01f8*/ 	.word	0x00000000
        /*01fc*/ 	.short	0x010a
        /*01fe*/ 	.byte	0x3f
	.zero		1


	//   ....[24]....
        /*0200*/ 	.word	0x0000c420
        /*0204*/ 	.word	0x00000006
        /*0208*/ 	.word	0x00000000
        /*020c*/ 	.short	0x010a
        /*020e*/ 	.byte	0x3f
	.zero		1


	//   ....[25]....
        /*0210*/ 	.word	0x0000c4b0
        /*0214*/ 	.word	0x00000009
        /*0218*/ 	.word	0x00000000
        /*021c*/ 	.short	0x010a
        /*021e*/ 	.byte	0x3f
	.zero		1


	//   ....[26]....
        /*0220*/ 	.word	0x0000c540
        /*0224*/ 	.word	0x00000006
        /*0228*/ 	.word	0x00000000
        /*022c*/ 	.short	0x010a
        /*022e*/ 	.byte	0x3f
	.zero		1


	//   ....[27]....
        /*0230*/ 	.word	0x0000c5d0
        /*0234*/ 	.word	0x00000003
        /*0238*/ 	.word	0x00000000
        /*023c*/ 	.short	0x010a
        /*023e*/ 	.byte	0x3f
	.zero		1


	//   ....[28]....
        /*0240*/ 	.word	0x0000c630
        /*0244*/ 	.word	0x00000003
        /*0248*/ 	.word	0x00000000
        /*024c*/ 	.short	0x010a
        /*024e*/ 	.byte	0x3f
	.zero		1


	//   ....[29]....
        /*0250*/ 	.word	0x0000c690
        /*0254*/ 	.word	0x00000004
        /*0258*/ 	.word	0x00000000
        /*025c*/ 	.short	0x010a
        /*025e*/ 	.byte	0x3f
	.zero		1


	//   ....[30]....
        /*0260*/ 	.word	0x0000c760
        /*0264*/ 	.word	0x0000000e
        /*0268*/ 	.word	0x00000030
        /*026c*/ 	.short	0x010a
        /*026e*/ 	.byte	0x3f
	.zero		1


	//   ....[31]....
        /*0270*/ 	.word	0x0000c830
        /*0274*/ 	.word	0x00000007
        /*0278*/ 	.word	0x00000000
        /*027c*/ 	.short	0x010a
        /*027e*/ 	.byte	0x3f
	.zero		1


	//   ....[32]....
        /*0280*/ 	.word	0x0000c880
        /*0284*/ 	.word	0x00000009
        /*0288*/ 	.word	0x00000000
        /*028c*/ 	.short	0x010a
        /*028e*/ 	.byte	0x3f
	.zero		1


	//   ....[33]....
        /*0290*/ 	.word	0x0000c8d0
        /*0294*/ 	.word	0x00000006
        /*0298*/ 	.word	0x00000000
        /*029c*/ 	.short	0x010a
        /*029e*/ 	.byte	0x3f
	.zero		1


	//   ....[34]....
        /*02a0*/ 	.word	0x0000c920
        /*02a4*/ 	.word	0x00000009
        /*02a8*/ 	.word	0x00000000
        /*02ac*/ 	.short	0x010a
        /*02ae*/ 	.byte	0x3f
	.zero		1


	//   ....[35]....
        /*02b0*/ 	.word	0x0000c970
        /*02b4*/ 	.word	0x00000006
        /*02b8*/ 	.word	0x00000000
        /*02bc*/ 	.short	0x010a
        /*02be*/ 	.byte	0x3f
	.zero		1


	//----- nvinfo : EIATTR_NUM_MBARRIERS
	.align		4
.L_35:
        /*02c0*/ 	.byte	0x03, 0x38
        /*02c2*/ 	.short	0x000e


	//----- nvinfo : EIATTR_EXIT_INSTR_OFFSETS
	.align		4
        /*02c4*/ 	.byte	0x04, 0x1c
        /*02c6*/ 	.short	(.L_37 - .L_36)


	//   ....[0]....
.L_36:
        /*02c8*/ 	.word	0x00000620


	//   ....[1]....
        /*02cc*/ 	.word	0x00000ee0


	//   ....[2]....
        /*02d0*/ 	.word	0x0000ae10


	//   ....[3]....
        /*02d4*/ 	.word	0x0000b440


	//   ....[4]....
        /*02d8*/ 	.word	0x0000c620


	//----- nvinfo : EIATTR_MAX_THREADS
	.align		4
.L_37:
        /*02dc*/ 	.byte	0x04, 0x05
        /*02de*/ 	.short	(.L_39 - .L_38)
.L_38:
        /*02e0*/ 	.word	0x00000180
        /*02e4*/ 	.word	0x00000001
        /*02e8*/ 	.word	0x00000001


	//----- nvinfo : EIATTR_CRS_STACK_SIZE
	.align		4
.L_39:
        /*02ec*/ 	.byte	0x04, 0x1e
        /*02ee*/ 	.short	(.L_41 - .L_40)
.L_40:
        /*02f0*/ 	.word	0x00000000


	//----- nvinfo : EIATTR_CBANK_PARAM_SIZE
	.align		4
.L_41:
        /*02f4*/ 	.byte	0x03, 0x19
        /*02f6*/ 	.short	0x0470


	//----- nvinfo : EIATTR_PARAM_CBANK
	.align		4
        /*02f8*/ 	.byte	0x04, 0x0a
        /*02fa*/ 	.short	(.L_43 - .L_42)
	.align		4
.L_42:
        /*02fc*/ 	.word	index@(.nv.constant0._ZN7cutlass13device_kernelINS_4gemm6kernel13GemmUniversalIN4cute5tupleIJiiiiEEENS1_10collective13CollectiveMmaINS1_34MainloopSm90TmaGmmaWarpSpecializedILi6ENS5_IJNS4_1CILi1EEESB_SB_EEENS1_35KernelTmaWarpSpecializedCooperativeEEENS5_IJNSA_ILi256EEENSA_ILi128EEENSA_ILi64EEEEEENS_10tfloat32_tENS5_IJlSB_lEEESJ_SK_NS4_8TiledMMAINS4_8MMA_AtomIJNS4_4SM904GMMA30MMA_64x128x8_F32TF32TF32_SS_TNILNSO_7ScaleInE1ELSQ_1EEEEEENS4_6LayoutINS5_IJNSA_ILi2EEESB_SB_EEENS5_IJSB_NSA_ILi0EEESW_EEEEENS5_IJNS4_10UnderscoreESZ_SZ_EEEEENS4_13SM90_TMA_LOADENS4_14ComposedLayoutINS4_7SwizzleILi3ELi4ELi3EEENS4_18smem_ptr_flag_bitsILi32EEENST_INS5_IJNSA_ILi8EEENSA_ILi32EEEEEENS5_IJS19_SB_EEEEEEEvNS4_8identityES12_S1D_vS1E_EENS_8epilogue10collective6detail29Sm90TmaWarpSpecializedAdapterINS1H_15DefaultEpilogueISJ_SK_SK_NS1G_6thread17LinearCombinationISJ_Li1EffLNS1L_9ScaleType4KindE0ELNS_15FloatRoundStyleE2ESJ_EENS1_15EpilogueDefaultEEEEEvvEEEEvNT_6ParamsE)
        /*0300*/ 	.short	0x0210
        /*0302*/ 	.short	0x0470


	//----- nvinfo : EIATTR_SW_WAR
	.align		4
.L_43:
        /*0304*/ 	.byte	0x04, 0x36
        /*0306*/ 	.short	(.L_45 - .L_44)
.L_44:
        /*0308*/ 	.word	0x00000008
.L_45:


//--------------------- .nv.callgraph             --------------------------
	.section	.nv.callgraph,"",@"SHT_CUDA_CALLGRAPH"
	.align	4
	.sectionentsize	8
	.align		4
        /*0000*/ 	.word	0x00000000
	.align		4
        /*0004*/ 	.word	0xffffffff
	.align		4
        /*0008*/ 	.word	index@(_ZN7cutlass13device_kernelINS_4gemm6kernel13GemmUniversalIN4cute5tupleIJiiiiEEENS1_10collective13CollectiveMmaINS1_34MainloopSm90TmaGmmaWarpSpecializedILi6ENS5_IJNS4_1CILi1EEESB_SB_EEENS1_35KernelTmaWarpSpecializedCooperativeEEENS5_IJNSA_ILi256EEENSA_ILi128EEENSA_ILi64EEEEEENS_10tfloat32_tENS5_IJlSB_lEEESJ_SK_NS4_8TiledMMAINS4_8MMA_AtomIJNS4_4SM904GMMA30MMA_64x128x8_F32TF32TF32_SS_TNILNSO_7ScaleInE1ELSQ_1EEEEEENS4_6LayoutINS5_IJNSA_ILi2EEESB_SB_EEENS5_IJSB_NSA_ILi0EEESW_EEEEENS5_IJNS4_10UnderscoreESZ_SZ_EEEEENS4_13SM90_TMA_LOADENS4_14ComposedLayoutINS4_7SwizzleILi3ELi4ELi3EEENS4_18smem_ptr_flag_bitsILi32EEENST_INS5_IJNSA_ILi8EEENSA_ILi32EEEEEENS5_IJS19_SB_EEEEEEEvNS4_8identityES12_S1D_vS1E_EENS_8epilogue10collective6detail29Sm90TmaWarpSpecializedAdapterINS1H_15DefaultEpilogueISJ_SK_SK_NS1G_6thread17LinearCombinationISJ_Li1EffLNS1L_9ScaleType4KindE0ELNS_15FloatRoundStyleE2ESJ_EENS1_15EpilogueDefaultEEEEEvvEEEEvNT_6ParamsE)
	.align		4
        /*000c*/ 	.word	index@(__assertfail)
	.align		4
        /*0010*/ 	.word	0x00000000
	.align		4
        /*0014*/ 	.word	0xfffffffe
	.align		4
        /*0018*/ 	.word	0x00000000
	.align		4
        /*001c*/ 	.word	0xfffffffd
	.align		4
        /*0020*/ 	.word	0x00000000
	.align		4
        /*0024*/ 	.word	0xfffffffc


//--------------------- .nv.constant4             --------------------------
	.section	.nv.constant4,"a",@progbits
	.align	8
	.align		8
.nv.constant4:
        /*0000*/ 	.dword	__assertfail
	.align		8
        /*0008*/ 	.dword	__unnamed_1
	.align		8
        /*0010*/ 	.dword	_ZN40_INTERNAL_f0e4c439_4_k_cu_3a396df0_250834cuda3std3__45__cpo5beginE
	.align		8
        /*0018*/ 	.dword	_ZN40_INTERNAL_f0e4c439_4_k_cu_3a396df0_250834cuda3std3__45__cpo3endE
	.align		8
        /*0020*/ 	.dword	_ZN40_INTERNAL_f0e4c439_4_k_cu_3a396df0_250834cuda3std3__45__cpo6cbeginE
	.align		8
        /*0028*/ 	.dword	_ZN40_INTERNAL_f0e4c439_4_k_cu_3a396df0_250834cuda3std3__45__cpo4cendE
	.align		8
        /*0030*/ 	.dword	_ZN40_INTERNAL_f0e4c439_4_k_cu_3a396df0_250834cuda3std3__442_GLOBAL__N__f0e4c439_4_k_cu_3a396df0_250836ignoreE
	.align		8
        /*0038*/ 	.dword	_ZN40_INTERNAL_f0e4c439_4_k_cu_3a396df0_250834cuda3std3__419piecewise_constructE
	.align		8
        /*0040*/ 	.dword	_ZN40_INTERNAL_f0e4c439_4_k_cu_3a396df0_250834cuda3std3__48in_placeE
	.align		8
        /*0048*/ 	.dword	_ZN40_INTERNAL_f0e4c439_4_k_cu_3a396df0_250834cuda3std6ranges3__45__cpo4swapE
	.align		8
        /*0050*/ 	.dword	_ZN40_INTERNAL_f0e4c439_4_k_cu_3a396df0_250834cuda3std6ranges3__45__cpo9iter_moveE
	.align		8
        /*0058*/ 	.dword	_ZN40_INTERNAL_f0e4c439_4_k_cu_3a396df0_250834cute7productE
	.align		8
        /*0060*/ 	.dword	_ZN40_INTERNAL_f0e4c439_4_k_cu_3a396df0_250834cute1_E
	.align		8
        /*0068*/ 	.dword	$str$22
	.align		8
        /*0070*/ 	.dword	$str$23


//--------------------- .text._ZN7cutlass13device_kernelINS_4gemm6kernel13GemmUniversalIN4cute5tupleIJiiiiEEENS1_10collective13CollectiveMmaINS1_34MainloopSm90TmaGmmaWarpSpecializedILi6ENS5_IJNS4_1CILi1EEESB_SB_EEENS1_35KernelTmaWarpSpecializedCooperativeEEENS5_IJNSA_ILi256EEENSA_ILi128EEENSA_ILi64EEEEEENS_10tfloat32_tENS5_IJlSB_lEEESJ_SK_NS4_8TiledMMAINS4_8MMA_AtomIJNS4_4SM904GMMA30MMA_64x128x8_F32TF32TF32_SS_TNILNSO_7ScaleInE1ELSQ_1EEEEEENS4_6LayoutINS5_IJNSA_ILi2EEESB_SB_EEENS5_IJSB_NSA_ILi0EEESW_EEEEENS5_IJNS4_10UnderscoreESZ_SZ_EEEEENS4_13SM90_TMA_LOADENS4_14ComposedLayoutINS4_7SwizzleILi3ELi4ELi3EEENS4_18smem_ptr_flag_bitsILi32EEENST_INS5_IJNSA_ILi8EEENSA_ILi32EEEEEENS5_IJS19_SB_EEEEEEEvNS4_8identityES12_S1D_vS1E_EENS_8epilogue10collective6detail29Sm90TmaWarpSpecializedAdapterINS1H_15DefaultEpilogueISJ_SK_SK_NS1G_6thread17LinearCombinationISJ_Li1EffLNS1L_9ScaleType4KindE0ELNS_15FloatRoundStyleE2ESJ_EENS1_15EpilogueDefaultEEEEEvvEEEEvNT_6ParamsE --------------------------
	.section	.text._ZN7cutlass13device_kernelINS_4gemm6kernel13GemmUniversalIN4cute5tupleIJiiiiEEENS1_10collective13CollectiveMmaINS1_34MainloopSm90TmaGmmaWarpSpecializedILi6ENS5_IJNS4_1CILi1EEESB_SB_EEENS1_35KernelTmaWarpSpecializedCooperativeEEENS5_IJNSA_ILi256EEENSA_ILi128EEENSA_ILi64EEEEEENS_10tfloat32_tENS5_IJlSB_lEEESJ_SK_NS4_8TiledMMAINS4_8MMA_AtomIJNS4_4SM904GMMA30MMA_64x128x8_F32TF32TF32_SS_TNILNSO_7ScaleInE1ELSQ_1EEEEEENS4_6LayoutINS5_IJNSA_ILi2EEESB_SB_EEENS5_IJSB_NSA_ILi0EEESW_EEEEENS5_IJNS4_10UnderscoreESZ_SZ_EEEEENS4_13SM90_TMA_LOADENS4_14ComposedLayoutINS4_7SwizzleILi3ELi4ELi3EEENS4_18smem_ptr_flag_bitsILi32EEENST_INS5_IJNSA_ILi8EEENSA_ILi32EEEEEENS5_IJS19_SB_EEEEEEEvNS4_8identityES12_S1D_vS1E_EENS_8epilogue10collective6detail29Sm90TmaWarpSpecializedAdapterINS1H_15DefaultEpilogueISJ_SK_SK_NS1G_6thread17LinearCombinationISJ_Li1EffLNS1L_9ScaleType4KindE0ELNS_15FloatRoundStyleE2ESJ_EENS1_15EpilogueDefaultEEEEEvvEEEEvNT_6ParamsE,"ax",@progbits
	.align	128
.text._ZN7cutlass13device_kernelINS_4gemm6kernel13GemmUniversalIN4cute5tupleIJiiiiEEENS1_10collective13CollectiveMmaINS1_34MainloopSm90TmaGmmaWarpSpecializedILi6ENS5_IJNS4_1CILi1EEESB_SB_EEENS1_35KernelTmaWarpSpecializedCooperativeEEENS5_IJNSA_ILi256EEENSA_ILi128EEENSA_ILi64EEEEEENS_10tfloat32_tENS5_IJlSB_lEEESJ_SK_NS4_8TiledMMAINS4_8MMA_AtomIJNS4_4SM904GMMA30MMA_64x128x8_F32TF32TF32_SS_TNILNSO_7ScaleInE1ELSQ_1EEEEEENS4_6LayoutINS5_IJNSA_ILi2EEESB_SB_EEENS5_IJSB_NSA_ILi0EEESW_EEEEENS5_IJNS4_10UnderscoreESZ_SZ_EEEEENS4_13SM90_TMA_LOADENS4_14ComposedLayoutINS4_7SwizzleILi3ELi4ELi3EEENS4_18smem_ptr_flag_bitsILi32EEENST_INS5_IJNSA_ILi8EEENSA_ILi32EEEEEENS5_IJS19_SB_EEEEEEEvNS4_8identityES12_S1D_vS1E_EENS_8epilogue10collective6detail29Sm90TmaWarpSpecializedAdapterINS1H_15DefaultEpilogueISJ_SK_SK_NS1G_6thread17LinearCombinationISJ_Li1EffLNS1L_9ScaleType4KindE0ELNS_15FloatRoundStyleE2ESJ_EENS1_15EpilogueDefaultEEEEEvvEEEEvNT_6ParamsE:
        .type           _ZN7cutlass13device_kernelINS_4gemm6kernel13GemmUniversalIN4cute5tupleIJiiiiEEENS1_10collective13CollectiveMmaINS1_34MainloopSm90TmaGmmaWarpSpecializedILi6ENS5_IJNS4_1CILi1EEESB_SB_EEENS1_35KernelTmaWarpSpecializedCooperativeEEENS5_IJNSA_ILi256EEENSA_ILi128EEENSA_ILi64EEEEEENS_10tfloat32_tENS5_IJlSB_lEEESJ_SK_NS4_8TiledMMAINS4_8MMA_AtomIJNS4_4SM904GMMA30MMA_64x128x8_F32TF32TF32_SS_TNILNSO_7ScaleInE1ELSQ_1EEEEEENS4_6LayoutINS5_IJNSA_ILi2EEESB_SB_EEENS5_IJSB_NSA_ILi0EEESW_EEEEENS5_IJNS4_10UnderscoreESZ_SZ_EEEEENS4_13SM90_TMA_LOADENS4_14ComposedLayoutINS4_7SwizzleILi3ELi4ELi3EEENS4_18smem_ptr_flag_bitsILi32EEENST_INS5_IJNSA_ILi8EEENSA_ILi32EEEEEENS5_IJS19_SB_EEEEEEEvNS4_8identityES12_S1D_vS1E_EENS_8epilogue10collective6detail29Sm90TmaWarpSpecializedAdapterINS1H_15DefaultEpilogueISJ_SK_SK_NS1G_6thread17LinearCombinationISJ_Li1EffLNS1L_9ScaleType4KindE0ELNS_15FloatRoundStyleE2ESJ_EENS1_15EpilogueDefaultEEEEEvvEEEEvNT_6ParamsE,@function
        .size           _ZN7cutlass13device_kernelINS_4gemm6kernel13GemmUniversalIN4cute5tupleIJiiiiEEENS1_10collective13CollectiveMmaINS1_34MainloopSm90TmaGmmaWarpSpecializedILi6ENS5_IJNS4_1CILi1EEESB_SB_EEENS1_35KernelTmaWarpSpecializedCooperativeEEENS5_IJNSA_ILi256EEENSA_ILi128EEENSA_ILi64EEEEEENS_10tfloat32_tENS5_IJlSB_lEEESJ_SK_NS4_8TiledMMAINS4_8MMA_AtomIJNS4_4SM904GMMA30MMA_64x128x8_F32TF32TF32_SS_TNILNSO_7ScaleInE1ELSQ_1EEEEEENS4_6LayoutINS5_IJNSA_ILi2EEESB_SB_EEENS5_IJSB_NSA_ILi0EEESW_EEEEENS5_IJNS4_10UnderscoreESZ_SZ_EEEEENS4_13SM90_TMA_LOADENS4_14ComposedLayoutINS4_7SwizzleILi3ELi4ELi3EEENS4_18smem_ptr_flag_bitsILi32EEENST_INS5_IJNSA_ILi8EEENSA_ILi32EEEEEENS5_IJS19_SB_EEEEEEEvNS4_8identityES12_S1D_vS1E_EENS_8epilogue10collective6detail29Sm90TmaWarpSpecializedAdapterINS1H_15DefaultEpilogueISJ_SK_SK_NS1G_6thread17LinearCombinationISJ_Li1EffLNS1L_9ScaleType4KindE0ELNS_15FloatRoundStyleE2ESJ_EENS1_15EpilogueDefaultEEEEEvvEEEEvNT_6ParamsE,(.L_x_324 - _ZN7cutlass13device_kernelINS_4gemm6kernel13GemmUniversalIN4cute5tupleIJiiiiEEENS1_10collective13CollectiveMmaINS1_34MainloopSm90TmaGmmaWarpSpecializedILi6ENS5_IJNS4_1CILi1EEESB_SB_EEENS1_35KernelTmaWarpSpecializedCooperativeEEENS5_IJNSA_ILi256EEENSA_ILi128EEENSA_ILi64EEEEEENS_10tfloat32_tENS5_IJlSB_lEEESJ_SK_NS4_8TiledMMAINS4_8MMA_AtomIJNS4_4SM904GMMA30MMA_64x128x8_F32TF32TF32_SS_TNILNSO_7ScaleInE1ELSQ_1EEEEEENS4_6LayoutINS5_IJNSA_ILi2EEESB_SB_EEENS5_IJSB_NSA_ILi0EEESW_EEEEENS5_IJNS4_10UnderscoreESZ_SZ_EEEEENS4_13SM90_TMA_LOADENS4_14ComposedLayoutINS4_7SwizzleILi3ELi4ELi3EEENS4_18smem_ptr_flag_bitsILi32EEENST_INS5_IJNSA_ILi8EEENSA_ILi32EEEEEENS5_IJS19_SB_EEEEEEEvNS4_8identityES12_S1D_vS1E_EENS_8epilogue10collective6detail29Sm90TmaWarpSpecializedAdapterINS1H_15DefaultEpilogueISJ_SK_SK_NS1G_6thread17LinearCombinationISJ_Li1EffLNS1L_9ScaleType4KindE0ELNS_15FloatRoundStyleE2ESJ_EENS1_15EpilogueDefaultEEEEEvvEEEEvNT_6ParamsE)
        .other          _ZN7cutlass13device_kernelINS_4gemm6kernel13GemmUniversalIN4cute5tupleIJiiiiEEENS1_10collective13CollectiveMmaINS1_34MainloopSm90TmaGmmaWarpSpecializedILi6ENS5_IJNS4_1CILi1EEESB_SB_EEENS1_35KernelTmaWarpSpecializedCooperativeEEENS5_IJNSA_ILi256EEENSA_ILi128EEENSA_ILi64EEEEEENS_10tfloat32_tENS5_IJlSB_lEEESJ_SK_NS4_8TiledMMAINS4_8MMA_AtomIJNS4_4SM904GMMA30MMA_64x128x8_F32TF32TF32_SS_TNILNSO_7ScaleInE1ELSQ_1EEEEEENS4_6LayoutINS5_IJNSA_ILi2EEESB_SB_EEENS5_IJSB_NSA_ILi0EEESW_EEEEENS5_IJNS4_10UnderscoreESZ_SZ_EEEEENS4_13SM90_TMA_LOADENS4_14ComposedLayoutINS4_7SwizzleILi3ELi4ELi3EEENS4_18smem_ptr_flag_bitsILi32EEENST_INS5_IJNSA_ILi8EEENSA_ILi32EEEEEENS5_IJS19_SB_EEEEEEEvNS4_8identityES12_S1D_vS1E_EENS_8epilogue10collective6detail29Sm90TmaWarpSpecializedAdapterINS1H_15DefaultEpilogueISJ_SK_SK_NS1G_6thread17LinearCombinationISJ_Li1EffLNS1L_9ScaleType4KindE0ELNS_15FloatRoundStyleE2ESJ_EENS1_15EpilogueDefaultEEEEEvvEEEEvNT_6ParamsE,@"STO_CUDA_ENTRY STV_DEFAULT"
_ZN7cutlass13device_kernelINS_4gemm6kernel13GemmUniversalIN4cute5tupleIJiiiiEEENS1_10collective13CollectiveMmaINS1_34MainloopSm90TmaGmmaWarpSpecializedILi6ENS5_IJNS4_1CILi1EEESB_SB_EEENS1_35KernelTmaWarpSpecializedCooperativeEEENS5_IJNSA_ILi256EEENSA_ILi128EEENSA_ILi64EEEEEENS_10tfloat32_tENS5_IJlSB_lEEESJ_SK_NS4_8TiledMMAINS4_8MMA_AtomIJNS4_4SM904GMMA30MMA_64x128x8_F32TF32TF32_SS_TNILNSO_7ScaleInE1ELSQ_1EEEEEENS4_6LayoutINS5_IJNSA_ILi2EEESB_SB_EEENS5_IJSB_NSA_ILi0EEESW_EEEEENS5_IJNS4_10UnderscoreESZ_SZ_EEEEENS4_13SM90_TMA_LOADENS4_14ComposedLayoutINS4_7SwizzleILi3ELi4ELi3EEENS4_18smem_ptr_flag_bitsILi32EEENST_INS5_IJNSA_ILi8EEENSA_ILi32EEEEEENS5_IJS19_SB_EEEEEEEvNS4_8identityES12_S1D_vS1E_EENS_8epilogue10collective6detail29Sm90TmaWarpSpecializedAdapterINS1H_15DefaultEpilogueISJ_SK_SK_NS1G_6thread17LinearCombinationISJ_Li1EffLNS1L_9ScaleType4KindE0ELNS_15FloatRoundStyleE2ESJ_EENS1_15EpilogueDefaultEEEEEvvEEEEvNT_6ParamsE:
[----:B------:R-:W0:Y:S01]  /*0000*/  LDC R1, c[0x0][0x28] ;  /* 0x00000a00ff017b82 */ /* 0x000e220000000800 */
[----:B------:R-:W1:Y:S01]  /*0010*/  S2R R18, SR_TID.X ;  /* 0x0000000000127919 */ /* 0x000e620000002100 */
[----:B------:R-:W-:Y:S01]  /*0020*/  ELECT P0, URZ, PT ;  /* 0x00000000003f782f */ /* 0x000fe20003800000 */
[----:B------:R-:W-:Y:S01]  /*0030*/  BSSY B0, `(.L_x_0) ;  /* 0x000000f000007945 */ /* 0x000fe20003800000 */
[--C-:B-1----:R-:W-:Y:S02]  /*0040*/  SHF.R.U32.HI R0, RZ, 0x5, R18.reuse ;  /* 0x00000005ff007819 */ /* 0x102fe40000011612 */
[----:B------:R-:W-:-:S03]  /*0050*/  SHF.R.U32.HI R22, RZ, 0x7, R18 ;  /* 0x00000007ff167819 */ /* 0x000fc60000011612 */
[----:B------:R-:W1:Y:S04]  /*0060*/  SHFL.IDX PT, R5, R0, RZ, 0x1f ;  /* 0x00001fff00057589 */ /* 0x000e6800000e0000 */
[----:B------:R2:W3:Y:S01]  /*0070*/  SHFL.IDX PT, R8, R22, RZ, 0x1f ;  /* 0x00001fff16087589 */ /* 0x0004e200000e0000 */
[----:B-1----:R-:W-:-:S13]  /*0080*/  ISETP.NE.OR P0, PT, R5, RZ, !P0 ;  /* 0x000000ff0500720c */ /* 0x002fda0004705670 */
[----:B0-23--:R-:W-:Y:S05]  /*0090*/  @P0 BRA `(.L_x_1) ;  /* 0x0000000000200947 */ /* 0x00dfea0003800000 */
[----:B------:R-:W-:Y:S02]  /*00a0*/  ULDC.64 UR4, c[0x0][0x198] ;  /* 0x0000660000047ab9 */ /* 0x000fe40000000a00 */
[----:B------:R-:W-:Y:S02]  /*00b0*/  UIADD3 UR6, UP0, UR4, 0xf0, URZ ;  /* 0x000000f004067890 */ /* 0x000fe4000ff1e03f */
[----:B------:R-:W-:Y:S02]  /*00c0*/  UIADD3 UR4, UP1, UR4, 0x1f0, URZ ;  /* 0x000001f004047890 */ /* 0x000fe4000ff3e03f */
[----:B------:R-:W-:Y:S02]  /*00d0*/  UIADD3.X UR7, URZ, UR5, URZ, UP0, !UPT ;  /* 0x000000053f077290 */ /* 0x000fe400087fe43f */
[----:B------:R-:W-:-:S07]  /*00e0*/  UIADD3.X UR5, URZ, UR5, URZ, UP1, !UPT ;  /* 0x000000053f057290 */ /* 0x000fce0008ffe43f */
[----:B------:R0:W-:Y:S02]  /*00f0*/  UTMACCTL.PF [UR6] ;  /* 0x00000000060079b9 */ /* 0x0001e40008040000 */
[----:B------:R0:W-:Y:S02]  /*0100*/  UTMACCTL.PF [UR4] ;  /* 0x00000000040079b9 */ /* 0x0001e40008040000 */
[----:B0-----:R-:W-:Y:S01]  /*0110*/  NOP ;  /* 0x0000000000007918 */ /* 0x001fe20000000000 */
.L_x_1:
[----:B------:R-:W-:Y:S05]  /*0120*/  BSYNC B0 ;  /* 0x0000000000007941 */ /* 0x000fea0003800000 */
.L_x_0:
[----:B------:R-:W0:Y:S02]  /*0130*/  SHFL.IDX PT, R2, R0, RZ, 0x1f ;  /* 0x00001fff00027589 */ /* 0x000e2400000e0000 */
[----:B0-----:R-:W-:-:S13]  /*0140*/  ISETP.NE.AND P0, PT, R2, RZ, PT ;  /* 0x000000ff0200720c */ /* 0x001fda0003f05270 */
[----:B------:R-:W-:Y:S05]  /*0150*/  @P0 BRA `(.L_x_2) ;  /* 0x0000000000680947 */ /* 0x000fea0003800000 */
[----:B------:R-:W0:Y:S01]  /*0160*/  S2UR UR8, SR_CgaCtaId ;  /* 0x00000000000879c3 */ /* 0x000e220000008800 */
[----:B------:R-:W-:Y:S01]  /*0170*/  UMOV UR4, 0x400 ;  /* 0x0000040000047882 */ /* 0x000fe20000000000 */
[----:B------:R-:W-:Y:S01]  /*0180*/  UMOV UR5, 0x1 ;  /* 0x0000000100057882 */ /* 0x000fe20000000000 */
[----:B------:R-:W-:Y:S01]  /*0190*/  UMOV UR6, 0x100 ;  /* 0x0000010000067882 */ /* 0x000fe20000000000 */
[----:B------:R-:W-:Y:S01]  /*01a0*/  ELECT P0, URZ, PT ;  /* 0x00000000003f782f */ /* 0x000fe20003800000 */
[----:B------:R-:W-:-:S04]  /*01b0*/  UIADD3 UR6, -UR6, 0x100000, URZ ;  /* 0x0010000006067890 */ /* 0x000fc8000fffe13f */
[----:B------:R-:W-:Y:S02]  /*01c0*/  USHF.L.U32 UR7, UR6, 0xb, URZ ;  /* 0x0000000b06077899 */ /* 0x000fe4000800063f */
[----:B------:R-:W-:Y:S02]  /*01d0*/  USHF.L.U32 UR6, UR6, 0x1, URZ ;  /* 0x0000000106067899 */ /* 0x000fe4000800063f */
[----:B0-----:R-:W-:Y:S02]  /*01e0*/  ULEA UR8, UR8, UR4, 0x18 ;  /* 0x0000000408087291 */ /* 0x001fe4000f8ec03f */
[----:B------:R-:W-:-:S04]  /*01f0*/  UIADD3 UR4, -UR5, 0x100000, URZ ;  /* 0x0010000005047890 */ /* 0x000fc8000fffe13f */
[----:B------:R-:W-:Y:S02]  /*0200*/  USHF.L.U32 UR5, UR4, 0xb, URZ ;  /* 0x0000000b04057899 */ /* 0x000fe4000800063f */
[----:B------:R-:W-:Y:S01]  /*0210*/  USHF.L.U32 UR4, UR4, 0x1, URZ ;  /* 0x0000000104047899 */ /* 0x000fe2000800063f */
[----:B------:R-:W0:Y:S11]  /*0220*/  FENCE.VIEW.ASYNC.S ;  /* 0x00000000000073c6 */ /* 0x000e360000000000 */
[----:B0-----:R0:W1:Y:S01]  /*0230*/  SYNCS.EXCH.64 URZ, [UR8], UR4 ;  /* 0x00000004083f75b2 */ /* 0x0010620008000100 */
[----:B------:R0:W2:Y:S01]  /*0240*/  SYNCS.EXCH.64 URZ, [UR8+0x30], UR6 ;  /* 0x00003006083f75b2 */ /* 0x0000a20008000100 */
[----:B------:R0:W3:Y:S01]  /*0250*/  SYNCS.EXCH.64 URZ, [UR8+0x8], UR4 ;  /* 0x00000804083f75b2 */ /* 0x0000e20008000100 */
[----:B------:R0:W4:Y:S01]  /*0260*/  SYNCS.EXCH.64 URZ, [UR8+0x38], UR6 ;  /* 0x00003806083f75b2 */ /* 0x0001220008000100 */
[----:B------:R0:W0:Y:S01]  /*0270*/  SYNCS.EXCH.64 URZ, [UR8+0x10], UR4 ;  /* 0x00001004083f75b2 */ /* 0x0000220008000100 */
[----:B------:R0:W0:Y:S01]  /*0280*/  SYNCS.EXCH.64 URZ, [UR8+0x40], UR6 ;  /* 0x00004006083f75b2 */ /* 0x0000220008000100 */
[----:B------:R0:W0:Y:S01]  /*0290*/  SYNCS.EXCH.64 URZ, [UR8+0x18], UR4 ;  /* 0x00001804083f75b2 */ /* 0x0000220008000100 */
[----:B------:R0:W0:Y:S01]  /*02a0*/  SYNCS.EXCH.64 URZ, [UR8+0x48], UR6 ;  /* 0x00004806083f75b2 */ /* 0x0000220008000100 */
[----:B------:R0:W0:Y:S01]  /*02b0*/  SYNCS.EXCH.64 URZ, [UR8+0x20], UR4 ;  /* 0x00002004083f75b2 */ /* 0x0000220008000100 */
[----:B------:R0:W0:Y:S01]  /*02c0*/  SYNCS.EXCH.64 URZ, [UR8+0x50], UR6 ;  /* 0x00005006083f75b2 */ /* 0x0000220008000100 */
[----:B------:R0:W0:Y:S01]  /*02d0*/  SYNCS.EXCH.64 URZ, [UR8+0x28], UR4 ;  /* 0x00002804083f75b2 */ /* 0x0000220008000100 */
[----:B------:R0:W0:Y:S01]  /*02e0*/  SYNCS.EXCH.64 URZ, [UR8+0x58], UR6 ;  /* 0x00005806083f75b2 */ /* 0x0000220008000100 */
[----:B------:R-:W-:Y:S01]  /*02f0*/  NOP ;  /* 0x0000000000007918 */ /* 0x000fe20000000000 */
.L_x_2:
[----:B------:R-:W5:Y:S01]  /*0300*/  SHFL.IDX PT, R0, R0, RZ, 0x1f ;  /* 0x00001fff00007589 */ /* 0x000f6200000e0000 */
[----:B------:R-:W-:Y:S01]  /*0310*/  ELECT P0, URZ, PT ;  /* 0x00000000003f782f */ /* 0x000fe20003800000 */
[----:B------:R-:W1:Y:S01]  /*0320*/  LDC R2, c[0x0][0x65c] ;  /* 0x00019700ff027b82 */ /* 0x000e620000000800 */
[----:B------:R-:W-:Y:S01]  /*0330*/  SHF.R.S32.HI R6, RZ, 0x1f, R5 ;  /* 0x0000001fff067819 */ /* 0x000fe20000011405 */
[----:B------:R-:W2:Y:S01]  /*0340*/  S2R R3, SR_CTAID.Y ;  /* 0x0000000000037919 */ /* 0x000ea20000002600 */
[----:B0-----:R-:W-:Y:S01]  /*0350*/  UMOV UR4, 0x20 ;  /* 0x0000002000047882 */ /* 0x001fe20000000000 */
[----:B------:R-:W-:Y:S01]  /*0360*/  ISETP.NE.AND P2, PT, R8, RZ, PT ;  /* 0x000000ff0800720c */ /* 0x000fe20003f45270 */
[----:B------:R-:W-:Y:S01]  /*0370*/  NOP ;  /* 0x0000000000007918 */ /* 0x000fe20000000000 */
[----:B------:R-:W0:Y:S01]  /*0380*/  S2R R4, SR_CTAID.X ;  /* 0x0000000000047919 */ /* 0x000e220000002500 */
[----:B------:R-:W-:Y:S01]  /*0390*/  LEA.HI R6, R6, R5, RZ, 0x2 ;  /* 0x0000000506067211 */ /* 0x000fe200078f10ff */
[----:B------:R-:W-:Y:S01]  /*03a0*/  NOP ;  /* 0x0000000000007918 */ /* 0x000fe20000000000 */
[----:B-----5:R-:W-:-:S02]  /*03b0*/  ISETP.NE.OR P0, PT, R0, RZ, !P0 ;  /* 0x000000ff0000720c */ /* 0x020fc40004705670 */
[----:B-1----:R-:W-:-:S04]  /*03c0*/  ISETP.NE.AND P3, PT, R2, 0x1, PT ;  /* 0x000000010200780c */ /* 0x002fc80003f65270 */
[----:B------:R-:W-:Y:S02]  /*03d0*/  P2R R0, PR, RZ, 0x8 ;  /* 0x00000008ff007803 */ /* 0x000fe40000000000 */
[----:B------:R-:W-:-:S05]  /*03e0*/  LOP3.LUT R0, R6, 0xfffffffc, RZ, 0xc0, !PT ;  /* 0xfffffffc06007812 */ /* 0x000fca00078ec0ff */
[----:B------:R-:W-:Y:S01]  /*03f0*/  VOTEU.ALL UP0, P0 ;  /* 0x00000000003f7886 */ /* 0x000fe20000000000 */
[----:B------:R-:W-:Y:S01]  /*0400*/  IMAD.IADD R0, R5, 0x1, -R0 ;  /* 0x0000000105007824 */ /* 0x000fe200078e0a00 */
[----:B------:R-:W0:Y:S01]  /*0410*/  @P3 LDC R17, c[0x0][0x10] ;  /* 0x00000400ff113b82 */ /* 0x000e220000000800 */
[----:B------:R-:W-:Y:S01]  /*0420*/  VOTEU.ALL UP1, P0 ;  /* 0x00000000003f7886 */ /* 0x000fe20000020000 */
[----:B--2---:R-:W-:Y:S01]  /*0430*/  @P3 IMAD.MOV.U32 R6, RZ, RZ, R3 ;  /* 0x000000ffff063224 */ /* 0x004fe200078e0003 */
[----:B------:R-:W-:Y:S01]  /*0440*/  @!UP0 UMOV UR6, 0x400 ;  /* 0x0000040000068882 */ /* 0x000fe20000000000 */
[----:B------:R-:W-:-:S04]  /*0450*/  @!UP0 UIADD3 UR4, -UR4, 0x100000, URZ ;  /* 0x0010000004048890 */ /* 0x000fc8000fffe13f */
[----:B------:R-:W-:Y:S02]  /*0460*/  @!UP0 USHF.L.U32 UR5, UR4, 0xb, URZ ;  /* 0x0000000b04058899 */ /* 0x000fe4000800063f */
[----:B------:R-:W-:Y:S01]  /*0470*/  @!UP0 USHF.L.U32 UR4, UR4, 0x1, URZ ;  /* 0x0000000104048899 */ /* 0x000fe2000800063f */
[----:B------:R-:W-:Y:S02]  /*0480*/  @P3 IMAD.MOV.U32 R7, RZ, RZ, RZ ;  /* 0x000000ffff073224 */ /* 0x000fe400078e00ff */
[----:B------:R-:W-:Y:S01]  /*0490*/  IMAD.MOV.U32 R5, RZ, RZ, RZ ;  /* 0x000000ffff057224 */ /* 0x000fe200078e00ff */
[----:B------:R-:W1:Y:S01]  /*04a0*/  @!UP0 S2UR UR7, SR_CgaCtaId ;  /* 0x00000000000789c3 */ /* 0x000e620000008800 */
[----:B------:R-:W-:-:S07]  /*04b0*/  @P3 IMAD.MOV.U32 R11, RZ, RZ, RZ ;  /* 0x000000ffff0b3224 */ /* 0x000fce00078e00ff */
[----:B------:R-:W2:Y:S01]  /*04c0*/  @!P3 LDC R9, c[0x0][0xc] ;  /* 0x00000300ff09bb82 */ /* 0x000ea20000000800 */
[----:B0-----:R-:W-:-:S04]  /*04d0*/  @P3 IMAD.WIDE.U32 R16, R4, R17, R6 ;  /* 0x0000001104103225 */ /* 0x001fc800078e0006 */
[----:B------:R-:W-:Y:S01]  /*04e0*/  @P3 IMAD.IADD R17, R17, 0x1, R11 ;  /* 0x0000000111113824 */ /* 0x000fe200078e020b */
[----:B-1----:R-:W-:Y:S01]  /*04f0*/  @!UP0 ULEA UR6, UR7, UR6, 0x18 ;  /* 0x0000000607068291 */ /* 0x002fe2000f8ec03f */
[----:B------:R-:W-:Y:S01]  /*0500*/  VOTEU.ALL UP0, P0 ;  /* 0x00000000003f7886 */ /* 0x000fe20000000000 */
[----:B------:R-:W-:-:S04]  /*0510*/  ISETP.NE.AND P0, PT, R0, 0x3, PT ;  /* 0x000000030000780c */ /* 0x000fc80003f05270 */
[----:B------:R-:W-:Y:S01]  /*0520*/  ISETP.EQ.OR P0, PT, R0, RZ, !P0 ;  /* 0x000000ff0000720c */ /* 0x000fe20004702670 */
[----:B--2---:R-:W-:-:S03]  /*0530*/  @!P3 IMAD.WIDE.U32 R6, R9, R3, R4 ;  /* 0x000000030906b225 */ /* 0x004fc600078e0004 */
[C---:B------:R-:W-:Y:S01]  /*0540*/  ISETP.EQ.AND P0, PT, R8.reuse, RZ, P0 ;  /* 0x000000ff0800720c */ /* 0x040fe20000702270 */
[----:B------:R-:W-:Y:S01]  /*0550*/  VIADD R8, R8, 0xffffffff ;  /* 0xffffffff08087836 */ /* 0x000fe20000000000 */
[----:B------:R-:W0:Y:S02]  /*0560*/  FENCE.VIEW.ASYNC.S ;  /* 0x00000000000073c6 */ /* 0x000e240000000000 */
[----:B0-----:R0:W3:Y:S01]  /*0570*/  @!UP0 SYNCS.EXCH.64 URZ, [UR6+0x70], UR4 ;  /* 0x00007004063f85b2 */ /* 0x0010e20008000100 */
[----:B------:R-:W-:Y:S01]  /*0580*/  @!P3 IMAD.MOV.U32 R16, RZ, RZ, R6 ;  /* 0x000000ffff10b224 */ /* 0x000fe200078e0006 */
[----:B------:R-:W-:Y:S01]  /*0590*/  SEL R19, RZ, 0x1, !P0 ;  /* 0x00000001ff137807 */ /* 0x000fe20004000000 */
[----:B------:R-:W-:Y:S01]  /*05a0*/  @!P3 IMAD.MOV.U32 R17, RZ, RZ, R7 ;  /* 0x000000ffff11b224 */ /* 0x000fe200078e0007 */
[----:B------:R-:W-:-:S04]  /*05b0*/  ISETP.GE.U32.AND P1, PT, R8, 0x2, PT ;  /* 0x000000020800780c */ /* 0x000fc80003f26070 */
[----:B------:R-:W-:Y:S01]  /*05c0*/  SEL R19, R19, 0x2, P1 ;  /* 0x0000000213137807 */ /* 0x000fe20000800000 */
[----:B------:R0:W3:Y:S01]  /*05d0*/  @!UP1 SYNCS.EXCH.64 URZ, [UR6+0x78], UR4 ;  /* 0x00007804063f95b2 */ /* 0x0000e20008000100 */
[----:B------:R-:W-:Y:S01]  /*05e0*/  NOP ;  /* 0x0000000000007918 */ /* 0x000fe20000000000 */
[----:B---34-:R-:W-:Y:S06]  /*05f0*/  BAR.SYNC.DEFER_BLOCKING 0x0 ;  /* 0x0000000000007b1d */ /* 0x018fec0000010000 */
[----:B------:R-:W-:Y:S05]  /*0600*/  @!P2 BRA `(.L_x_3) ;  /* 0x000000a80004a947 */ /* 0x000fea0003800000 */
[----:B------:R-:W-:-:S13]  /*0610*/  ISETP.GT.U32.AND P0, PT, R8, 0x1, PT ;  /* 0x000000010800780c */ /* 0x000fda0003f04070 */
[----:B0-----:R-:W-:Y:S05]  /*0620*/  @P0 EXIT ;  /* 0x000000000000094d */ /* 0x001fea0003800000 */
[----:B------:R-:W-:Y:S01]  /*0630*/  ULDC.64 UR4, c[0x0][0x650] ;  /* 0x0001940000047ab9 */ /* 0x000fe20000000a00 */
[----:B------:R-:W-:Y:S01]  /*0640*/  PRMT R0, RZ, 0x7610, R0 ;  /* 0x00007610ff007816 */ /* 0x000fe20000000000 */
[----:B------:R-:W-:Y:S01]  /*0650*/  IMAD.MOV.U32 R152, RZ, RZ, -0x1 ;  /* 0xffffffffff987424 */ /* 0x000fe200078e00ff */
[----:B------:R-:W-:Y:S01]  /*0660*/  ISETP.GE.U32.AND P0, PT, R16, UR4, PT ;  /* 0x0000000410007c0c */ /* 0x000fe2000bf06070 */
[----:B------:R-:W-:Y:S02]  /*0670*/  IMAD.MOV.U32 R153, RZ, RZ, -0x1 ;  /* 0xffffffffff997424 */ /* 0x000fe400078e00ff */
[----:B------:R-:W-:Y:S01]  /*0680*/  IMAD.MOV.U32 R23, RZ, RZ, -0x1 ;  /* 0xffffffffff177424 */ /* 0x000fe200078e00ff */
[----:B------:R-:W-:-:S13]  /*0690*/  ISETP.GE.U32.AND.EX P0, PT, R17, UR5, PT, P0 ;  /* 0x0000000511007c0c */ /* 0x000fda000bf06100 */
[----:B------:R-:W-:Y:S05]  /*06a0*/  @P0 BRA `(.L_x_4) ;  /* 0x0000000400540947 */ /* 0x000fea0003800000 */
[----:B------:R-:W0:Y:S01]  /*06b0*/  LDC.64 R14, c[0x0][0x628] ;  /* 0x00018a00ff0e7b82 */ /* 0x000e220000000a00 */
[----:B------:R-:W-:Y:S02]  /*06c0*/  IMAD.MOV.U32 R6, RZ, RZ, R16 ;  /* 0x000000ffff067224 */ /* 0x000fe400078e0010 */
[----:B------:R-:W-:-:S05]  /*06d0*/  IMAD.MOV.U32 R7, RZ, RZ, R17 ;  /* 0x000000ffff077224 */ /* 0x000fca00078e0011 */
[----:B------:R-:W1:Y:S08]  /*06e0*/  LDC R0, c[0x0][0x630] ;  /* 0x00018c00ff007b82 */ /* 0x000e700000000800 */
[----:B------:R-:W2:Y:S01]  /*06f0*/  LDC.64 R20, c[0x0][0x620] ;  /* 0x00018800ff147b82 */ /* 0x000ea20000000a00 */
[----:B0-----:R-:W-:-:S04]  /*0700*/  ISETP.NE.U32.AND P0, PT, R14, RZ, PT ;  /* 0x000000ff0e00720c */ /* 0x001fc80003f05070 */
[----:B------:R-:W-:-:S13]  /*0710*/  ISETP.NE.AND.EX P0, PT, R15, RZ, PT, P0 ;  /* 0x000000ff0f00720c */ /* 0x000fda0003f05300 */
[----:B-12---:R-:W-:Y:S05]  /*0720*/  @!P0 BRA `(.L_x_5) ;  /* 0x0000000000288947 */ /* 0x006fea0003800000 */
[----:B------:R-:W0:Y:S02]  /*0730*/  LDC R11, c[0x0][0x634] ;  /* 0x00018d00ff0b7b82 */ /* 0x000e240000000800 */
[----:B0-----:R-:W-:-:S05]  /*0740*/  IADD3 R11, P0, R16, R11, RZ ;  /* 0x0000000b100b7210 */ /* 0x001fca0007f1e0ff */
[----:B------:R-:W-:-:S04]  /*0750*/  IMAD.X R13, RZ, RZ, R17, P0 ;  /* 0x000000ffff0d7224 */ /* 0x000fc800000e0611 */
[----:B------:R-:W-:-:S04]  /*0760*/  IMAD.WIDE.U32 R6, R13, R14, RZ ;  /* 0x0000000e0d067225 */ /* 0x000fc800078e00ff */
[----:B------:R-:W-:-:S04]  /*0770*/  IMAD.WIDE.U32 R8, P0, R11, R15, R6 ;  /* 0x0000000f0b087225 */ /* 0x000fc80007800006 */
[----:B------:R-:W-:-:S04]  /*0780*/  IMAD.WIDE.U32 R6, R11, R14, RZ ;  /* 0x0000000e0b067225 */ /* 0x000fc800078e00ff */
[----:B------:R-:W-:Y:S01]  /*0790*/  IMAD.X R11, RZ, RZ, RZ, P0 ;  /* 0x000000ffff0b7224 */ /* 0x000fe200000e06ff */
[----:B------:R-:W-:Y:S01]  /*07a0*/  IADD3 RZ, P0, R7, R8, RZ ;  /* 0x0000000807ff7210 */ /* 0x000fe20007f1e0ff */
[----:B------:R-:W-:-:S04]  /*07b0*/  IMAD.MOV.U32 R10, RZ, RZ, R9 ;  /* 0x000000ffff0a7224 */ /* 0x000fc800078e0009 */
[----:B------:R-:W-:-:S08]  /*07c0*/  IMAD.WIDE.U32.X R6, R13, R15, R10, P0 ;  /* 0x0000000f0d067225 */ /* 0x000fd000000e040a */
.L_x_5:
[-CC-:B------:R-:W-:Y:S01]  /*07d0*/  SHF.R.U64 R23, R6, R0.reuse, R7.reuse ;  /* 0x0000000006177219 */ /* 0x180fe20000001207 */
[----:B------:R-:W0:Y:S01]  /*07e0*/  LDC R10, c[0x0][0x618] ;  /* 0x00018600ff0a7b82 */ /* 0x000e220000000800 */
[----:B------:R-:W-:Y:S01]  /*07f0*/  SHF.R.U32.HI R5, RZ, R0, R7 ;  /* 0x00000000ff057219 */ /* 0x000fe20000011607 */
[----:B------:R-:W-:Y:S01]  /*0800*/  ULDC UR4, c[0x0][0x150] ;  /* 0x0000540000047ab9 */ /* 0x000fe20000000800 */
[----:B------:R-:W-:Y:S02]  /*0810*/  IADD3 R9, P0, RZ, -R23, RZ ;  /* 0x80000017ff097210 */ /* 0x000fe40007f1e0ff */
[----:B------:R-:W-:-:S03]  /*0820*/  I2FP.F32.U32 R0, R4 ;  /* 0x0000000400007245 */ /* 0x000fc60000201000 */
[----:B------:R-:W1:Y:S01]  /*0830*/  LDC.64 R28, c[0x0][0x640] ;  /* 0x00019000ff1c7b82 */ /* 0x000e620000000a00 */
[----:B------:R-:W-:Y:S02]  /*0840*/  IMAD.X R11, RZ, RZ, ~R5, P0 ;  /* 0x000000ffff0b7224 */ /* 0x000fe400000e0e05 */
[----:B------:R-:W-:Y:S01]  /*0850*/  FMUL R0, R0, UR4 ;  /* 0x0000000400007c20 */ /* 0x000fe20008400000 */
[----:B------:R-:W-:Y:S01]  /*0860*/  IMAD.WIDE.U32 R6, R9, R20, R16 ;  /* 0x0000001409067225 */ /* 0x000fe200078e0010 */
[----:B------:R-:W-:-:S03]  /*0870*/  ULDC UR4, c[0x0][0x154] ;  /* 0x0000550000047ab9 */ /* 0x000fc60000000800 */
[----:B------:R-:W-:Y:S01]  /*0880*/  IMAD R8, R11, R20, RZ ;  /* 0x000000140b087224 */ /* 0x000fe200078e02ff */
[----:B------:R-:W2:Y:S01]  /*0890*/  LDC R5, c[0x0][0x144] ;  /* 0x00005100ff057b82 */ /* 0x000ea20000000800 */
[----:B------:R-:W3:Y:S02]  /*08a0*/  F2I.U32.TRUNC.NTZ R0, R0 ;  /* 0x0000000000007305 */ /* 0x000ee4000020f000 */
[----:B------:R-:W-:-:S04]  /*08b0*/  IMAD R9, R9, R21, R8 ;  /* 0x0000001509097224 */ /* 0x000fc800078e0208 */
[----:B------:R-:W-:Y:S01]  /*08c0*/  IMAD.IADD R7, R7, 0x1, R9 ;  /* 0x0000000107077824 */ /* 0x000fe200078e0209 */
[----:B------:R-:W4:Y:S01]  /*08d0*/  LDC R12, c[0x0][0x608] ;  /* 0x00018200ff0c7b82 */ /* 0x000f220000000800 */
[----:B------:R-:W-:-:S03]  /*08e0*/  IMAD.MOV.U32 R9, RZ, RZ, -0x1 ;  /* 0xffffffffff097424 */ /* 0x000fc600078e00ff */
[-CC-:B0-----:R-:W-:Y:S02]  /*08f0*/  SHF.R.U64 R20, R6, R10.reuse, R7.reuse ;  /* 0x0000000a06147219 */ /* 0x181fe40000001207 */
[----:B------:R-:W-:Y:S02]  /*0900*/  I2FP.F32.U32 R6, R3 ;  /* 0x0000000300067245 */ /* 0x000fe40000201000 */
[----:B------:R-:W0:Y:S01]  /*0910*/  LDC R26, c[0x0][0x658] ;  /* 0x00019600ff1a7b82 */ /* 0x000e220000000800 */
[----:B-1----:R-:W-:Y:S01]  /*0920*/  ISETP.NE.U32.AND P0, PT, R28, RZ, PT ;  /* 0x000000ff1c00720c */ /* 0x002fe20003f05070 */
[----:B---3--:R-:W-:Y:S01]  /*0930*/  IMAD.MOV R8, RZ, RZ, -R0 ;  /* 0x000000ffff087224 */ /* 0x008fe200078e0a00 */
[----:B------:R-:W-:Y:S01]  /*0940*/  SHF.R.U32.HI R7, RZ, R10, R7 ;  /* 0x0000000aff077219 */ /* 0x000fe20000011607 */
[----:B------:R-:W-:Y:S01]  /*0950*/  FMUL R6, R6, UR4 ;  /* 0x0000000406067c20 */ /* 0x000fe20008400000 */
[----:B------:R-:W-:-:S03]  /*0960*/  ISETP.NE.AND.EX P0, PT, R29, RZ, PT, P0 ;  /* 0x000000ff1d00720c */ /* 0x000fc60003f05300 */
[----:B------:R-:W1:Y:S01]  /*0970*/  LDC R14, c[0x0][0x148] ;  /* 0x00005200ff0e7b82 */ /* 0x000e620000000800 */
[----:B--2---:R-:W-:-:S07]  /*0980*/  IMAD R0, R5, R8, R4 ;  /* 0x0000000805007224 */ /* 0x004fce00078e0204 */
[----:B------:R-:W2:Y:S01]  /*0990*/  LDC R24, c[0x0][0x600] ;  /* 0x00018000ff187b82 */ /* 0x000ea20000000800 */
[-CC-:B----4-:R-:W-:Y:S02]  /*09a0*/  SHF.R.U64 R30, R20, R12.reuse, R7.reuse ;  /* 0x0000000c141e7219 */ /* 0x190fe40000001207 */
[----:B------:R-:W-:Y:S01]  /*09b0*/  SHF.R.U32.HI R5, RZ, R12, R7 ;  /* 0x0000000cff057219 */ /* 0x000fe20000011607 */
[----:B------:R-:W-:Y:S01]  /*09c0*/  IMAD.MOV.U32 R7, RZ, RZ, 0x1 ;  /* 0x00000001ff077424 */ /* 0x000fe200078e00ff */
[----:B------:R3:W4:Y:S03]  /*09d0*/  F2I.U32.TRUNC.NTZ R12, R6 ;  /* 0x00000006000c7305 */ /* 0x000726000020f000 */
[----:B------:R-:W1:Y:S01]  /*09e0*/  LDC R15, c[0x0][0x648] ;  /* 0x00019200ff0f7b82 */ /* 0x000e620000000800 */
[-C--:B0-----:R-:W-:Y:S02]  /*09f0*/  SHF.L.U32 R4, R9, R26.reuse, RZ ;  /* 0x0000001a09047219 */ /* 0x081fe400000006ff */
[----:B------:R-:W-:-:S02]  /*0a00*/  SHF.R.U64 R32, R30, R26, R5 ;  /* 0x0000001a1e207219 */ /* 0x000fc40000001205 */
[----:B------:R-:W-:Y:S02]  /*0a10*/  LOP3.LUT R11, RZ, R4, RZ, 0x33, !PT ;  /* 0x00000004ff0b7212 */ /* 0x000fe400078e33ff */
[-C--:B------:R-:W-:Y:S01]  /*0a20*/  SHF.R.U32.HI R5, RZ, R26.reuse, R5 ;  /* 0x0000001aff057219 */ /* 0x080fe20000011605 */
[----:B------:R-:W0:Y:S01]  /*0a30*/  LDC R21, c[0x0][0x638] ;  /* 0x00018e00ff157b82 */ /* 0x000e220000000800 */
[----:B------:R-:W-:Y:S01]  /*0a40*/  SHF.L.U32 R10, R7, R26, RZ ;  /* 0x0000001a070a7219 */ /* 0x000fe200000006ff */
[----:B------:R-:W-:-:S06]  /*0a50*/  IMAD.MOV.U32 R4, RZ, RZ, R32 ;  /* 0x000000ffff047224 */ /* 0x000fcc00078e0020 */
[----:B------:R-:W0:Y:S01]  /*0a60*/  LDC R152, c[0x0][0x610] ;  /* 0x00018400ff987b82 */ /* 0x000e220000000800 */
[----:B---34-:R-:W-:Y:S05]  /*0a70*/  @!P0 BRA `(.L_x_6) ;  /* 0x0000000000288947 */ /* 0x018fea0003800000 */
[----:B------:R-:W3:Y:S02]  /*0a80*/  LDC R9, c[0x0][0x64c] ;  /* 0x00019300ff097b82 */ /* 0x000ee40000000800 */
[----:B---3--:R-:W-:-:S05]  /*0a90*/  IADD3 R9, P0, R32, R9, RZ ;  /* 0x0000000920097210 */ /* 0x008fca0007f1e0ff */
        /* <DEDUP_REMOVED lines=8> */
.L_x_6:
[----:B-1----:R-:W-:Y:S01]  /*0b20*/  SHF.R.U64 R4, R4, R15, R5 ;  /* 0x0000000f04047219 */ /* 0x002fe20000001205 */
[----:B--2---:R-:W-:Y:S01]  /*0b30*/  VIADD R5, R24, 0xffffffff ;  /* 0xffffffff18057836 */ /* 0x004fe20000000000 */
[----:B------:R-:W-:Y:S01]  /*0b40*/  LOP3.LUT R11, R30, R11, RZ, 0xc0, !PT ;  /* 0x0000000b1e0b7212 */ /* 0x000fe200078ec0ff */
[----:B------:R-:W-:Y:S02]  /*0b50*/  IMAD.MOV R12, RZ, RZ, -R12 ;  /* 0x000000ffff0c7224 */ /* 0x000fe400078e0a0c */
[----:B------:R-:W-:Y:S01]  /*0b60*/  IMAD.MOV R6, RZ, RZ, -R4 ;  /* 0x000000ffff067224 */ /* 0x000fe200078e0a04 */
[----:B------:R-:W-:Y:S01]  /*0b70*/  LOP3.LUT R5, R20, R5, RZ, 0xc0, !PT ;  /* 0x0000000514057212 */ /* 0x000fe200078ec0ff */
[----:B------:R-:W-:Y:S02]  /*0b80*/  @P3 IMAD R0, R14, R12, R3 ;  /* 0x0000000c0e003224 */ /* 0x000fe400078e0203 */
[----:B------:R-:W-:Y:S02]  /*0b90*/  IMAD R11, R10, R4, R11 ;  /* 0x000000040a0b7224 */ /* 0x000fe400078e020b */
[----:B0-----:R-:W-:-:S02]  /*0ba0*/  IMAD R3, R6, R21, R32 ;  /* 0x0000001506037224 */ /* 0x001fc400078e0220 */
[----:B------:R-:W-:Y:S02]  /*0bb0*/  IMAD R152, R11, R152, R0 ;  /* 0x000000980b987224 */ /* 0x000fe400078e0200 */
[----:B------:R-:W-:Y:S02]  /*0bc0*/  IMAD R3, R3, R24, R5 ;  /* 0x0000001803037224 */ /* 0x000fe400078e0205 */
[----:B------:R-:W-:-:S03]  /*0bd0*/  IMAD.MOV.U32 R0, RZ, RZ, 0x1 ;  /* 0x00000001ff007424 */ /* 0x000fc600078e00ff */
[----:B------:R-:W-:Y:S02]  /*0be0*/  SEL R153, R3, R152, !P3 ;  /* 0x0000009803997207 */ /* 0x000fe40005800000 */
[----:B------:R-:W-:-:S07]  /*0bf0*/  SEL R152, R152, R3, !P3 ;  /* 0x0000000398987207 */ /* 0x000fce0005800000 */
.L_x_4:
[----:B------:R-:W-:-:S08]  /*0c00*/  NOP ;  /* 0x0000000000007918 */ /* 0x000fd00000000000 */
[----:B------:R-:W0:Y:S02]  /*0c10*/  USETMAXREG.TRY_ALLOC.CTAPOOL UP0, 0xe8 ;  /* 0x000000e8000079c8 */ /* 0x000e240008000600 */
[----:B0-----:R-:W-:-:S13]  /*0c20*/  PLOP3.LUT P0, PT, PT, PT, UP0, 0x80, 0x0 ;  /* 0x000000000000781c */ /* 0x001fda0003f0f008 */
[----:B------:R-:W-:Y:S05]  /*0c30*/  @!P0 BRA `(.L_x_4) ;  /* 0xfffffffc00f08947 */ /* 0x000fea000383ffff */
[----:B------:R-:W-:Y:S01]  /*0c40*/  ULDC.64 UR4, c[0x0][0x598] ;  /* 0x0001660000047ab9 */ /* 0x000fe20000000a00 */
[----:B------:R-:W-:Y:S01]  /*0c50*/  ULDC.64 UR36, c[0x0][0x208] ;  /* 0x0000820000247ab9 */ /* 0x000fe20000000a00 */
[----:B------:R-:W-:-:S04]  /*0c60*/  ISETP.NE.U32.AND P0, PT, RZ, UR4, PT ;  /* 0x00000004ff007c0c */ /* 0x000fc8000bf05070 */
[----:B------:R-:W-:-:S13]  /*0c70*/  ISETP.NE.AND.EX P0, PT, RZ, UR5, PT, P0 ;  /* 0x00000005ff007c0c */ /* 0x000fda000bf05300 */
[----:B------:R-:W-:Y:S05]  /*0c80*/  @!P0 BRA `(.L_x_7) ;  /* 0x00000000001c8947 */ /* 0x000fea0003800000 */
[----:B------:R-:W0:Y:S02]  /*0c90*/  LDC.64 R4, c[0x0][0x598] ;  /* 0x00016600ff047b82 */ /* 0x000e240000000a00 */
[----:B0-----:R-:W2:Y:S02]  /*0ca0*/  LDG.E.64 R4, desc[UR36][R4.64] ;  /* 0x0000002404047981 */ /* 0x001ea4000c1e1b00 */
[----:B--2---:R-:W-:-:S04]  /*0cb0*/  ISETP.NE.U32.AND P0, PT, R4, RZ, PT ;  /* 0x000000ff0400720c */ /* 0x004fc80003f05070 */
[----:B------:R-:W-:-:S13]  /*0cc0*/  ISETP.NE.AND.EX P0, PT, R5, RZ, PT, P0 ;  /* 0x000000ff0500720c */ /* 0x000fda0003f05300 */
[----:B------:R-:W-:Y:S05]  /*0cd0*/  @!P0 BRA `(.L_x_7) ;  /* 0x0000000000088947 */ /* 0x000fea0003800000 */
[----:B------:R0:W5:Y:S01]  /*0ce0*/  LD.E R154, desc[UR36][R4.64] ;  /* 0x00000024049a7980 */ /* 0x000162000c101900 */
[----:B------:R-:W-:Y:S05]  /*0cf0*/  BRA `(.L_x_8) ;  /* 0x0000000000247947 */ /* 0x000fea0003800000 */
.L_x_7:
[----:B------:R-:W-:Y:S02]  /*0d00*/  ULDC.64 UR4, c[0x0][0x588] ;  /* 0x0001620000047ab9 */ /* 0x000fe40000000a00 */
[----:B------:R-:W-:-:S04]  /*0d10*/  ISETP.NE.U32.AND P0, PT, RZ, UR4, PT ;  /* 0x00000004ff007c0c */ /* 0x000fc8000bf05070 */
[----:B------:R-:W-:-:S13]  /*0d20*/  ISETP.NE.AND.EX P0, PT, RZ, UR5, PT, P0 ;  /* 0x00000005ff007c0c */ /* 0x000fda000bf05300 */
[----:B------:R-:W-:Y:S05]  /*0d30*/  @!P0 BRA `(.L_x_9) ;  /* 0x00000000000c8947 */ /* 0x000fea0003800000 */
[----:B------:R-:W0:Y:S02]  /*0d40*/  LDC.64 R154, c[0x0][0x588] ;  /* 0x00016200ff9a7b82 */ /* 0x000e240000000a00 */
[----:B0-----:R1:W5:Y:S01]  /*0d50*/  LDG.E R154, desc[UR36][R154.64] ;  /* 0x000000249a9a7981 */ /* 0x001362000c1e1900 */
[----:B------:R-:W-:Y:S05]  /*0d60*/  BRA `(.L_x_8) ;  /* 0x0000000000087947 */ /* 0x000fea0003800000 */
.L_x_9:
[----:B------:R-:W-:Y:S02]  /*0d70*/  ULDC UR4, c[0x0][0x580] ;  /* 0x0001600000047ab9 */ /* 0x000fe40000000800 */
[----:B------:R-:W-:-:S07]  /*0d80*/  IMAD.U32 R154, RZ, RZ, UR4 ;  /* 0x00000004ff9a7e24 */ /* 0x000fce000f8e00ff */
.L_x_8:
[----:B------:R-:W-:Y:S02]  /*0d90*/  ULDC.64 UR4, c[0x0][0x5a0] ;  /* 0x0001680000047ab9 */ /* 0x000fe40000000a00 */
[----:B------:R-:W-:-:S04]  /*0da0*/  ISETP.NE.U32.AND P0, PT, RZ, UR4, PT ;  /* 0x00000004ff007c0c */ /* 0x000fc8000bf05070 */
[----:B------:R-:W-:-:S13]  /*0db0*/  ISETP.NE.AND.EX P0, PT, RZ, UR5, PT, P0 ;  /* 0x00000005ff007c0c */ /* 0x000fda000bf05300 */
[----:B------:R-:W-:Y:S05]  /*0dc0*/  @!P0 BRA `(.L_x_10) ;  /* 0x00000000001c8947 */ /* 0x000fea0003800000 */
[----:B0-----:R-:W0:Y:S02]  /*0dd0*/  LDC.64 R4, c[0x0][0x5a0] ;  /* 0x00016800ff047b82 */ /* 0x001e240000000a00 */
[----:B0-----:R-:W2:Y:S02]  /*0de0*/  LDG.E.64 R4, desc[UR36][R4.64] ;  /* 0x0000002404047981 */ /* 0x001ea4000c1e1b00 */
[----:B--2---:R-:W-:-:S04]  /*0df0*/  ISETP.NE.U32.AND P0, PT, R4, RZ, PT ;  /* 0x000000ff0400720c */ /* 0x004fc80003f05070 */
[----:B------:R-:W-:-:S13]  /*0e00*/  ISETP.NE.AND.EX P0, PT, R5, RZ, PT, P0 ;  /* 0x000000ff0500720c */ /* 0x000fda0003f05300 */
[----:B------:R-:W-:Y:S05]  /*0e10*/  @!P0 BRA `(.L_x_10) ;  /* 0x0000000000088947 */ /* 0x000fea0003800000 */
[----:B-1----:R0:W5:Y:S01]  /*0e20*/  LD.E R155, desc[UR36][R4.64] ;  /* 0x00000024049b7980 */ /* 0x002162000c101900 */
[----:B------:R-:W-:Y:S05]  /*0e30*/  BRA `(.L_x_11) ;  /* 0x0000000000247947 */ /* 0x000fea0003800000 */
.L_x_10:
[----:B------:R-:W-:Y:S02]  /*0e40*/  ULDC.64 UR4, c[0x0][0x590] ;  /* 0x0001640000047ab9 */ /* 0x000fe40000000a00 */
[----:B------:R-:W-:-:S04]  /*0e50*/  ISETP.NE.U32.AND P0, PT, RZ, UR4, PT ;  /* 0x00000004ff007c0c */ /* 0x000fc8000bf05070 */
[----:B------:R-:W-:-:S13]  /*0e60*/  ISETP.NE.AND.EX P0, PT, RZ, UR5, PT, P0 ;  /* 0x00000005ff007c0c */ /* 0x000fda000bf05300 */
[----:B------:R-:W-:Y:S05]  /*0e70*/  @!P0 BRA `(.L_x_12) ;  /* 0x00000000000c8947 */ /* 0x000fea0003800000 */
[----:B0-----:R-:W1:Y:S02]  /*0e80*/  LDC.64 R4, c[0x0][0x590] ;  /* 0x00016400ff047b82 */ /* 0x001e640000000a00 */
[----:B-1----:R1:W5:Y:S01]  /*0e90*/  LDG.E R155, desc[UR36][R4.64] ;  /* 0x00000024049b7981 */ /* 0x002362000c1e1900 */
[----:B------:R-:W-:Y:S05]  /*0ea0*/  BRA `(.L_x_11) ;  /* 0x0000000000087947 */ /* 0x000fea0003800000 */
.L_x_12:
[----:B------:R-:W-:Y:S02]  /*0eb0*/  ULDC UR4, c[0x0][0x584] ;  /* 0x0001610000047ab9 */ /* 0x000fe40000000800 */
[----:B-1----:R-:W-:-:S07]  /*0ec0*/  IMAD.U32 R155, RZ, RZ, UR4 ;  /* 0x00000004ff9b7e24 */ /* 0x002fce000f8e00ff */
.L_x_11:
[----:B------:R-:W-:-:S13]  /*0ed0*/  LOP3.LUT P0, RZ, R0, 0xff, RZ, 0xc0, !PT ;  /* 0x000000ff00ff7812 */ /* 0x000fda000780c0ff */
[----:B------:R-:W-:Y:S05]  /*0ee0*/  @!P0 EXIT ;  /* 0x000000000000894d */ /* 0x000fea0003800000 */
[----:B------:R-:W-:Y:S01]  /*0ef0*/  ULDC UR4, c[0x0][0x28c] ;  /* 0x0000a30000047ab9 */ /* 0x000fe20000000800 */
[----:B------:R-:W-:Y:S01]  /*0f00*/  LOP3.LUT R166, R19, 0x1, RZ, 0xfc, !PT ;  /* 0x0000000113a67812 */ /* 0x000fe200078efcff */
[----:B------:R-:W-:Y:S01]  /*0f10*/  UIADD3 UR4, UR4, 0x3f, URZ ;  /* 0x0000003f04047890 */ /* 0x000fe2000fffe03f */
[----:B------:R-:W-:Y:S01]  /*0f20*/  UMOV UR38, URZ ;  /* 0x0000003f00267c82 */ /* 0x000fe20008000000 */
[----:B------:R-:W-:Y:S02]  /*0f30*/  UMOV UR39, URZ ;  /* 0x0000003f00277c82 */ /* 0x000fe40008000000 */
[----:B------:R-:W-:-:S04]  /*0f40*/  USHF.R.S32.HI UR5, URZ, 0x1f, UR4 ;  /* 0x0000001f3f057899 */ /* 0x000fc80008011404 */
[----:B------:R-:W-:-:S04]  /*0f50*/  ULEA.HI UR5, UR5, UR4, URZ, 0x6 ;  /* 0x0000000405057291 */ /* 0x000fc8000f8f303f */
[----:B------:R-:W-:-:S12]  /*0f60*/  USHF.R.S32.HI UR40, URZ, 0x6, UR5 ;  /* 0x000000063f287899 */ /* 0x000fd80008011405 */
.L_x_284:
[----:B------:R-:W-:Y:S01]  /*0f70*/  LOP3.LUT R0, R18, 0x80, RZ, 0xc0, !PT ;  /* 0x0000008012007812 */ /* 0x000fe200078ec0ff */
[----:B--2---:R-:W2:Y:S01]  /*0f80*/  S2UR UR7, SR_CgaCtaId ;  /* 0x00000000000779c3 */ /* 0x004ea20000008800 */
[----:B------:R-:W-:Y:S02]  /*0f90*/  UMOV UR6, 0x400 ;  /* 0x0000040000067882 */ /* 0x000fe40000000000 */
[----:B------:R-:W-:-:S06]  /*0fa0*/  SHF.R.U32.HI R0, RZ, 0x7, R0 ;  /* 0x00000007ff007819 */ /* 0x000fcc0000011600 */
[----:B------:R-:W3:Y:S01]  /*0fb0*/  SHFL.IDX PT, R0, R0, RZ, 0x1f ;  /* 0x00001fff00007589 */ /* 0x000ee200000e0000 */
[----:B--2---:R-:W-:Y:S01]  /*0fc0*/  ULEA UR42, UR7, UR6, 0x18 ;  /* 0x00000006072a7291 */ /* 0x004fe2000f8ec03f */
[----:B---3--:R-:W-:-:S13]  /*0fd0*/  R2UR UR4, R0 ;  /* 0x00000000000472ca */ /* 0x008fda00000e0000 */
[----:B------:R-:W-:-:S04]  /*0fe0*/  ULEA.HI UR5, UR4, UR4, URZ, 0x1 ;  /* 0x0000000404057291 */ /* 0x000fc8000f8f083f */
[----:B------:R-:W-:-:S04]  /*0ff0*/  ULOP3.LUT UR5, UR5, 0x7fffe, URZ, 0xc0, !UPT ;  /* 0x0007fffe05057892 */ /* 0x000fc8000f8ec03f */
[----:B------:R-:W-:-:S03]  /*1000*/  UIADD3 UR5, UR4, -UR5, URZ ;  /* 0x8000000504057290 */ /* 0x000fc6000fffe03f */
[----:B------:R-:W-:Y:S01]  /*1010*/  ULDC UR4, c[0x0][0x28c] ;  /* 0x0000a30000047ab9 */ /* 0x000fe20000000800 */
[----:B------:R-:W-:Y:S01]  /*1020*/  ULEA UR5, UR5, UR42, 0xd ;  /* 0x0000002a05057291 */ /* 0x000fe2000f8e683f */
[----:B------:R-:W-:-:S03]  /*1030*/  ISETP.LT.AND P0, PT, RZ, UR4, PT ;  /* 0x00000004ff007c0c */ /* 0x000fc6000bf01270 */
[----:B------:R-:W-:-:S04]  /*1040*/  UIADD3 UR5, UR5, 0x180, URZ ;  /* 0x0000018005057890 */ /* 0x000fc8000fffe03f */
[----:B------:R-:W-:-:S04]  /*1050*/  USHF.R.U32.HI UR5, URZ, 0x4, UR5 ;  /* 0x000000043f057899 */ /* 0x000fc80008011605 */
[----:B------:R-:W-:Y:S02]  /*1060*/  ULOP3.LUT UR41, UR5, 0x3fff, URZ, 0xc0, !UPT ;  /* 0x00003fff05297892 */ /* 0x000fe4000f8ec03f */
[----:B01--45:R-:W-:Y:S10]  /*1070*/  @P0 BRA `(.L_x_13) ;  /* 0x0000000000400947 */ /* 0x033ff40003800000 */
[----:B------:R-:W-:Y:S01]  /*1080*/  MOV R0, 0x0 ;  /* 0x0000000000007802 */ /* 0x000fe20000000f00 */
[----:B------:R-:W-:Y:S01]  /*1090*/  ULDC.64 UR4, c[0x4][0x68] ;  /* 0x01001a0000047ab9 */ /* 0x000fe20000000a00 */
[----:B------:R-:W-:Y:S01]  /*10a0*/  ULDC.64 UR6, c[0x4][0x8] ;  /* 0x0100020000067ab9 */ /* 0x000fe20000000a00 */
[----:B01----:R-:W-:Y:S01]  /*10b0*/  IMAD.U32 R4, RZ, RZ, UR4 ;  /* 0x00000004ff047e24 */ /* 0x003fe2000f8e00ff */
[----:B------:R0:W1:Y:S01]  /*10c0*/  LDC.64 R14, c[0x4][R0] ;  /* 0x01000000000e7b82 */ /* 0x0000620000000a00 */
[----:B------:R-:W-:Y:S01]  /*10d0*/  IMAD.U32 R5, RZ, RZ, UR5 ;  /* 0x00000005ff057e24 */ /* 0x000fe2000f8e00ff */
[----:B------:R-:W-:Y:S01]  /*10e0*/  ULDC.64 UR4, c[0x4][0x70] ;  /* 0x01001c0000047ab9 */ /* 0x000fe20000000a00 */
[----:B------:R-:W-:Y:S02]  /*10f0*/  IMAD.U32 R10, RZ, RZ, UR6 ;  /* 0x00000006ff0a7e24 */ /* 0x000fe4000f8e00ff */
[----:B------:R-:W-:Y:S02]  /*1100*/  IMAD.U32 R6, RZ, RZ, UR4 ;  /* 0x00000004ff067e24 */ /* 0x000fe4000f8e00ff */
[----:B------:R-:W-:-:S02]  /*1110*/  IMAD.U32 R7, RZ, RZ, UR5 ;  /* 0x00000005ff077e24 */ /* 0x000fc4000f8e00ff */
[----:B------:R-:W-:Y:S02]  /*1120*/  IMAD.U32 R11, RZ, RZ, UR7 ;  /* 0x00000007ff0b7e24 */ /* 0x000fe4000f8e00ff */
[----:B------:R-:W-:Y:S02]  /*1130*/  IMAD.MOV.U32 R8, RZ, RZ, 0x1e1 ;  /* 0x000001e1ff087424 */ /* 0x000fe400078e00ff */
[----:B------:R-:W-:Y:S02]  /*1140*/  IMAD.MOV.U32 R12, RZ, RZ, 0x1 ;  /* 0x00000001ff0c7424 */ /* 0x000fe400078e00ff */
[----:B0-----:R-:W-:-:S07]  /*1150*/  IMAD.MOV.U32 R13, RZ, RZ, RZ ;  /* 0x000000ffff0d7224 */ /* 0x001fce00078e00ff */
[----:B------:R-:W-:-:S07]  /*1160*/  LEPC R20, `(.L_x_13) ;  /* 0x000000001014794e */ /* 0x000fce0000000000 */
[----:B-1---5:R-:W-:Y:S05]  /*1170*/  CALL.ABS.NOINC R14 ;  /* 0x000000000e007343 */ /* 0x022fea0003c00000 */
.L_x_13:
[----:B------:R-:W-:-:S13]  /*1180*/  ISETP.NE.AND P0, PT, R166, 0x3, PT ;  /* 0x00000003a600780c */ /* 0x000fda0003f05270 */
[----:B------:R-:W-:Y:S05]  /*1190*/  @!P0 BRA `(.L_x_14) ;  /* 0x0000000000048947 */ /* 0x000fea0003800000 */
[----:B------:R-:W-:Y:S01]  /*11a0*/  BPT.TRAP 0x1 ;  /* 0x000000040000795c */ /* 0x000fe20000300000 */
.L_x_14:
[----:B------:R-:W-:Y:S02]  /*11b0*/  IMAD.U32 R3, RZ, RZ, UR39 ;  /* 0x00000027ff037e24 */ /* 0x000fe4000f8e00ff */
[----:B------:R-:W-:-:S03]  /*11c0*/  IMAD.U32 R0, RZ, RZ, UR38 ;  /* 0x00000026ff007e24 */ /* 0x000fc6000f8e00ff */
[----:B------:R-:W-:Y:S02]  /*11d0*/  LEA R3, R3, UR42, 0x3 ;  /* 0x0000002a03037c11 */ /* 0x000fe4000f8e18ff */
[----:B------:R-:W-:-:S04]  /*11e0*/  SHF.L.U32 R0, R0, 0x1f, RZ ;  /* 0x0000001f00007819 */ /* 0x000fc800000006ff */
[----:B------:R2:W3:Y:S01]  /*11f0*/  SYNCS.PHASECHK.TRANS64.TRYWAIT P1, [R3+URZ], R0 ;  /* 0x00000000030075a7 */ /* 0x0004e2000802017f */
[----:B------:R-:W-:Y:S05]  /*1200*/  @!P0 BRA `(.L_x_15) ;  /* 0x0000000000048947 */ /* 0x000fea0003800000 */
[----:B------:R-:W-:Y:S01]  /*1210*/  BPT.TRAP 0x1 ;  /* 0x000000040000795c */ /* 0x000fe20000300000 */
.L_x_15:
[----:B---3--:R-:W-:Y:S05]  /*1220*/  @P1 BRA `(.L_x_16) ;  /* 0x0000000000081947 */ /* 0x008fea0003800000 */
[----:B------:R-:W3:Y:S02]  /*1230*/  SYNCS.PHASECHK.TRANS64.TRYWAIT P1, [R3+URZ], R0 ;  /* 0x00000000030075a7 */ /* 0x000ee4000802017f */
[----:B---3--:R-:W-:Y:S05]  /*1240*/  @!P1 BRA `(.L_x_17) ;  /* 0x000000b000f89947 */ /* 0x008fea0003800000 */
.L_x_16:
[----:B------:R-:W-:-:S04]  /*1250*/  UISETP.LT.AND UP0, UPT, UR40, 0x1, UPT ;  /* 0x000000012800788c */ /* 0x000fc8000bf01270 */
[----:B------:R-:W-:-:S04]  /*1260*/  USEL UR4, UR40, 0x1, UP0 ;  /* 0x0000000128047887 */ /* 0x000fc80008000000 */
[----:B------:R-:W-:-:S06]  /*1270*/  UIADD3 UR4, UR40, -UR4, URZ ;  /* 0x8000000428047290 */ /* 0x000fcc000fffe03f */
[----:B--23--:R-:W-:Y:S01]  /*1280*/  IMAD.U32 R0, RZ, RZ, UR4 ;  /* 0x00000004ff007e24 */ /* 0x00cfe2000f8e00ff */
[----:B------:R-:W-:Y:S05]  /*1290*/  WARPSYNC.ALL ;  /* 0x0000000000007948 */ /* 0x000fea0003800000 */
[----:B------:R-:W-:Y:S01]  /*12a0*/  ISETP.GE.AND P1, PT, R0, 0x1, PT ;  /* 0x000000010000780c */ /* 0x000fe20003f26270 */
[----:B------:R-:W-:Y:S01]  /*12b0*/  UIADD3 UR4, UR42, 0x60180, URZ ;  /* 0x000601802a047890 */ /* 0x000fe2000fffe03f */
[----:B------:R-:W-:Y:S01]  /*12c0*/  WARPGROUP.ARRIVE ;  /* 0x00000000000079c5 */ /* 0x000fe20000000000 */
[----:B------:R-:W-:Y:S01]  /*12d0*/  UMOV UR9, 0x40000040 ;  /* 0x4000004000097882 */ /* 0x000fe20000000000 */
[----:B------:R-:W-:Y:S01]  /*12e0*/  UMOV UR11, 0x40000040 ;  /* 0x40000040000b7882 */ /* 0x000fe20000000000 */
[----:B------:R-:W-:Y:S01]  /*12f0*/  USHF.R.U32.HI UR4, URZ, 0x4, UR4 ;  /* 0x000000043f047899 */ /* 0x000fe20008011604 */
[----:B------:R-:W-:Y:S01]  /*1300*/  UMOV UR15, UR11 ;  /* 0x0000000b000f7c82 */ /* 0x000fe20008000000 */
[----:B------:R-:W-:-:S02]  /*1310*/  UMOV UR13, 0x40000040 ;  /* 0x40000040000d7882 */ /* 0x000fc40000000000 */
[----:B------:R-:W-:Y:S02]  /*1320*/  ULOP3.LUT UR5, UR4, 0x3fff, URZ, 0xc0, !UPT ;  /* 0x00003fff04057892 */ /* 0x000fe4000f8ec03f */
[----:B------:R-:W-:Y:S02]  /*1330*/  ULOP3.LUT UR4, UR41, 0x10000, URZ, 0xfc, !UPT ;  /* 0x0001000029047892 */ /* 0x000fe4000f8efc3f */
[----:B------:R-:W-:Y:S02]  /*1340*/  ULOP3.LUT UR5, UR5, 0x10000, URZ, 0xfc, !UPT ;  /* 0x0001000005057892 */ /* 0x000fe4000f8efc3f */
[----:B------:R-:W-:Y:S02]  /*1350*/  ULEA UR8, UR39, UR4, 0xc ;  /* 0x0000000427087291 */ /* 0x000fe4000f8e603f */
[----:B------:R-:W-:Y:S02]  /*1360*/  ULEA UR6, UR39, UR5, 0xb ;  /* 0x0000000527067291 */ /* 0x000fe4000f8e583f */
[----:B------:R-:W-:-:S05]  /*1370*/  UIADD3 UR12, UR8, 0x400, URZ ;  /* 0x00000400080c7890 */ /* 0x000fca000fffe03f */
[----:B------:R-:W-:Y:S02]  /*1380*/  UMOV UR10, UR6 ;  /* 0x00000006000a7c82 */ /* 0x000fe40008000000 */
[----:B------:R-:W-:Y:S01]  /*1390*/  HGMMA.64x128x8.F32.TF32 R88, gdesc[UR8], RZ, !UPT, gsb0 ;  /* 0x05e00000085879f0 */ /* 0x000fe2000c0028ff */
[----:B------:R-:W-:Y:S02]  /*13a0*/  UMOV UR14, UR10 ;  /* 0x0000000a000e7c82 */ /* 0x000fe40008000000 */
[----:B------:R-:W-:Y:S02]  /*13b0*/  WARPGROUP.DEPBAR.LE gsb0, 0x0 ;  /* 0x00008000000079c5 */ /* 0x000fe40000010000 */
[----:B------:R-:W-:-:S07]  /*13c0*/  WARPGROUP.ARRIVE ;  /* 0x00000000000079c5 */ /* 0x000fce0000000000 */
[----:B------:R-:W-:Y:S01]  /*13d0*/  HGMMA.64x128x8.F32.TF32 R24, gdesc[UR12], RZ, !UPT, gsb0 ;  /* 0x05e000000c1879f0 */ /* 0x000fe2000c0028ff */
[----:B------:R-:W-:Y:S02]  /*13e0*/  UIADD3 UR12, UR8, 0x2, URZ ;  /* 0x00000002080c7890 */ /* 0x000fe4000fffe03f */
[----:B------:R-:W-:Y:S01]  /*13f0*/  UIADD3 UR14, UR6, 0x2, URZ ;  /* 0x00000002060e7890 */ /* 0x000fe2000fffe03f */
[----:B------:R-:W-:Y:S01]  /*1400*/  UMOV UR13, 0x40000040 ;  /* 0x40000040000d7882 */ /* 0x000fe20000000000 */
[----:B------:R-:W-:Y:S01]  /*1410*/  UMOV UR15, 0x40000040 ;  /* 0x40000040000f7882 */ /* 0x000fe20000000000 */
[----:B------:R-:W-:Y:S02]  /*1420*/  WARPGROUP.DEPBAR.LE gsb0, 0x0 ;  /* 0x00008000000079c5 */ /* 0x000fe40000010000 */
[----:B------:R-:W-:-:S06]  /*1430*/  WARPGROUP.ARRIVE ;  /* 0x00000000000079c5 */ /* 0x000fcc0000000000 */
[----:B------:R-:W-:Y:S01]  /*1440*/  HGMMA.64x128x8.F32.TF32 R88, gdesc[UR12], R88, gsb0 ;  /* 0x05e000000c5879f0 */ /* 0x000fe20008002858 */
[----:B------:R-:W-:Y:S01]  /*1450*/  UIADD3 UR12, UR8, 0x402, URZ ;  /* 0x00000402080c7890 */ /* 0x000fe2000fffe03f */
[----:B------:R-:W-:Y:S01]  /*1460*/  UMOV UR13, 0x40000040 ;  /* 0x40000040000d7882 */ /* 0x000fe20000000000 */
[----:B------:R-:W-:Y:S02]  /*1470*/  WARPGROUP.DEPBAR.LE gsb0, 0x0 ;  /* 0x00008000000079c5 */ /* 0x000fe40000010000 */
[----:B------:R-:W-:-:S07]  /*1480*/  WARPGROUP.ARRIVE ;  /* 0x00000000000079c5 */ /* 0x000fce0000000000 */
[----:B------:R-:W-:Y:S01]  /*1490*/  HGMMA.64x128x8.F32.TF32 R24, gdesc[UR12], R24, gsb0 ;  /* 0x05e000000c1879f0 */ /* 0x000fe20008002818 */
        /* <DEDUP_REMOVED lines=71> */
[----:B------:R-:W-:Y:S03]  /*1910*/  HGMMA.64x128x8.F32.TF32 R24, gdesc[UR12], R24, gsb0 ;  /* 0x05e000000c1879f0 */ /* 0x000fe60008002818 */
[----:B------:R-:W-:Y:S02]  /*1920*/  WARPGROUP.DEPBAR.LE gsb0, 0x0 ;  /* 0x00008000000079c5 */ /* 0x000fe40000010000 */
[----:B------:R-:W-:Y:S05]  /*1930*/  @!P1 BRA `(.L_x_18) ;  /* 0x00000008002c9947 */ /* 0x000fea0003800000 */
[----:B------:R-:W-:-:S04]  /*1940*/  UIADD3 UR6, UR39, 0x1, URZ ;  /* 0x0000000127067890 */ /* 0x000fc8000fffe03f */
[----:B------:R-:W-:-:S04]  /*1950*/  UISETP.NE.AND UP0, UPT, UR6, 0x6, UPT ;  /* 0x000000060600788c */ /* 0x000fc8000bf05270 */
[----:B------:R-:W-:Y:S02]  /*1960*/  USEL UR7, URZ, 0x1, UP0 ;  /* 0x000000013f077887 */ /* 0x000fe40008000000 */
[----:B------:R-:W-:Y:S02]  /*1970*/  USEL UR6, UR6, URZ, UP0 ;  /* 0x0000003f06067287 */ /* 0x000fe40008000000 */
[----:B------:R-:W-:-:S06]  /*1980*/  ULOP3.LUT UR7, UR38, UR7, URZ, 0x3c, !UPT ;  /* 0x0000000726077292 */ /* 0x000fcc000f8e3c3f */
[----:B01----:R-:W-:Y:S01]  /*1990*/  IMAD.U32 R5, RZ, RZ, UR7 ;  /* 0x00000007ff057e24 */ /* 0x003fe2000f8e00ff */
[----:B------:R-:W-:-:S06]  /*19a0*/  UMOV UR7, UR39 ;  /* 0x0000002700077c82 */ /* 0x000fcc0008000000 */
.L_x_25:
[----:B01----:R-:W-:Y:S05]  /*19b0*/  @!P0 BRA `(.L_x_19) ;  /* 0x0000000000048947 */ /* 0x003fea0003800000 */
[----:B------:R-:W-:Y:S01]  /*19c0*/  BPT.TRAP 0x1 ;  /* 0x000000040000795c */ /* 0x000fe20000300000 */
.L_x_19:
[----:B------:R-:W0:Y:S01]  /*19d0*/  S2UR UR9, SR_CgaCtaId ;  /* 0x00000000000979c3 */ /* 0x000e220000008800 */
[----:B------:R-:W-:Y:S01]  /*19e0*/  UMOV UR8, 0x400 ;  /* 0x0000040000087882 */ /* 0x000fe20000000000 */
[----:B------:R-:W-:Y:S01]  /*19f0*/  SHF.L.U32 R3, R5, 0x1f, RZ ;  /* 0x0000001f05037819 */ /* 0x000fe200000006ff */
[----:B0-----:R-:W-:-:S04]  /*1a00*/  ULEA UR8, UR9, UR8, 0x18 ;  /* 0x0000000809087291 */ /* 0x001fc8000f8ec03f */
[----:B------:R-:W-:-:S09]  /*1a10*/  ULEA UR9, UR6, UR8, 0x3 ;  /* 0x0000000806097291 */ /* 0x000fd2000f8e183f */
[----:B------:R0:W1:Y:S01]  /*1a20*/  SYNCS.PHASECHK.TRANS64.TRYWAIT P1, [UR9], R3 ;  /* 0x00000003ff0075a7 */ /* 0x0000620008020149 */
[----:B------:R-:W-:Y:S05]  /*1a30*/  @!P0 BRA `(.L_x_20) ;  /* 0x0000000000048947 */ /* 0x000fea0003800000 */
[----:B------:R-:W-:Y:S01]  /*1a40*/  BPT.TRAP 0x1 ;  /* 0x000000040000795c */ /* 0x000fe20000300000 */
.L_x_20:
[----:B-1----:R-:W-:Y:S05]  /*1a50*/  @P1 BRA `(.L_x_21) ;  /* 0x0000000000081947 */ /* 0x002fea0003800000 */
[----:B------:R-:W1:Y:S02]  /*1a60*/  SYNCS.PHASECHK.TRANS64.TRYWAIT P1, [UR9], R3 ;  /* 0x00000003ff0075a7 */ /* 0x000e640008020149 */
[----:B-1----:R-:W-:Y:S05]  /*1a70*/  @!P1 BRA `(.L_x_22) ;  /* 0x000000ac00009947 */ /* 0x002fea0003800000 */
.L_x_21:
[----:B------:R-:W-:Y:S01]  /*1a80*/  ULEA UR12, UR6, UR4, 0xc ;  /* 0x00000004060c7291 */ /* 0x000fe2000f8e603f */
[----:B------:R-:W-:Y:S01]  /*1a90*/  WARPGROUP.ARRIVE ;  /* 0x00000000000079c5 */ /* 0x000fe20000000000 */
[----:B------:R-:W-:Y:S01]  /*1aa0*/  ULEA UR10, UR6, UR5, 0xb ;  /* 0x00000005060a7291 */ /* 0x000fe2000f8e583f */
[----:B------:R-:W-:Y:S01]  /*1ab0*/  UMOV UR13, 0x40000040 ;  /* 0x40000040000d7882 */ /* 0x000fe20000000000 */
[----:B------:R-:W-:Y:S01]  /*1ac0*/  UMOV UR15, 0x40000040 ;  /* 0x40000040000f7882 */ /* 0x000fe20000000000 */
[----:B------:R-:W-:Y:S01]  /*1ad0*/  UIADD3 UR16, UR12, 0x400, URZ ;  /* 0x000004000c107890 */ /* 0x000fe2000fffe03f */
[----:B------:R-:W-:-:S03]  /*1ae0*/  UMOV UR19, UR15 ;  /* 0x0000000f00137c82 */ /* 0x000fc60008000000 */
[----:B------:R-:W-:Y:S01]  /*1af0*/  UMOV UR14, UR10 ;  /* 0x0000000a000e7c82 */ /* 0x000fe20008000000 */
[----:B------:R-:W-:Y:S01]  /*1b00*/  UMOV UR17, 0x40000040 ;  /* 0x4000004000117882 */ /* 0x000fe20000000000 */
[----:B------:R-:W-:Y:S01]  /*1b10*/  HGMMA.64x128x8.F32.TF32 R88, gdesc[UR12], R88, gsb0 ;  /* 0x05e000000c5879f0 */ /* 0x000fe20008002858 */
[----:B------:R-:W-:Y:S02]  /*1b20*/  UMOV UR18, UR14 ;  /* 0x0000000e00127c82 */ /* 0x000fe40008000000 */
        /* <DEDUP_REMOVED lines=89> */
[----:B------:R-:W-:Y:S01]  /*20c0*/  BPT.TRAP 0x1 ;  /* 0x000000040000795c */ /* 0x000fe20000300000 */
.L_x_23:
[----:B------:R-:W-:Y:S01]  /*20d0*/  ULEA UR8, UR7, UR8, 0x3 ;  /* 0x0000000807087291 */ /* 0x000fe2000f8e183f */
[----:B------:R-:W-:-:S03]  /*20e0*/  ISETP.GT.U32.AND P1, PT, R19, 0x1, PT ;  /* 0x000000011300780c */ /* 0x000fc60003f24070 */
[----:B------:R-:W-:-:S04]  /*20f0*/  UIADD3 UR8, UR8, 0x30, URZ ;  /* 0x0000003008087890 */ /* 0x000fc8000fffe03f */
[----:B------:R-:W-:-:S09]  /*2100*/  UPRMT UR8, URZ, 0x654, UR8 ;  /* 0x000006543f087896 */ /* 0x000fd20008000008 */
[----:B------:R-:W-:Y:S01]  /*2110*/  SYNCS.ARRIVE.TRANS64.RED.A1T0 RZ, [UR8], RZ ;  /* 0x000000ffffff79a7 */ /* 0x000fe20008100408 */
[----:B------:R-:W-:Y:S05]  /*2120*/  @P1 BRA `(.L_x_24) ;  /* 0x0000000000041947 */ /* 0x000fea0003800000 */
[----:B------:R-:W-:Y:S01]  /*2130*/  BPT.TRAP 0x1 ;  /* 0x000000040000795c */ /* 0x000fe20000300000 */
.L_x_24:
[----:B------:R-:W-:Y:S01]  /*2140*/  UIADD3 UR6, UR6, 0x1, URZ ;  /* 0x0000000106067890 */ /* 0x000fe2000fffe03f */
[C---:B------:R-:W-:Y:S01]  /*2150*/  ISETP.GT.AND P1, PT, R0.reuse, 0x1, PT ;  /* 0x000000010000780c */ /* 0x040fe20003f24270 */
[----:B------:R-:W-:Y:S01]  /*2160*/  UIADD3 UR7, UR7, 0x1, URZ ;  /* 0x0000000107077890 */ /* 0x000fe2000fffe03f */
[----:B------:R-:W-:Y:S01]  /*2170*/  VIADD R0, R0, 0xffffffff ;  /* 0xffffffff00007836 */ /* 0x000fe20000000000 */
[----:B------:R-:W-:Y:S02]  /*2180*/  UISETP.NE.AND UP0, UPT, UR6, 0x6, UPT ;  /* 0x000000060600788c */ /* 0x000fe4000bf05270 */
[----:B------:R-:W-:Y:S02]  /*2190*/  UISETP.NE.AND UP1, UPT, UR7, 0x6, UPT ;  /* 0x000000060700788c */ /* 0x000fe4000bf25270 */
[----:B------:R-:W-:Y:S02]  /*21a0*/  USEL UR8, URZ, 0x1, UP0 ;  /* 0x000000013f087887 */ /* 0x000fe40008000000 */
[----:B------:R-:W-:-:S02]  /*21b0*/  USEL UR6, UR6, URZ, UP0 ;  /* 0x0000003f06067287 */ /* 0x000fc40008000000 */
[----:B------:R-:W-:Y:S02]  /*21c0*/  USEL UR7, UR7, URZ, UP1 ;  /* 0x0000003f07077287 */ /* 0x000fe40008800000 */
[----:B------:R-:W-:Y:S01]  /*21d0*/  LOP3.LUT R5, R5, UR8, RZ, 0x3c, !PT ;  /* 0x0000000805057c12 */ /* 0x000fe2000f8e3cff */
[----:B------:R-:W-:Y:S09]  /*21e0*/  @P1 BRA `(.L_x_25) ;  /* 0xfffffff400f01947 */ /* 0x000ff2000383ffff */
.L_x_18:
[----:B------:R-:W2:Y:S02]  /*21f0*/  LDC R0, c[0x0][0x28c] ;  /* 0x0000a300ff007b82 */ /* 0x000ea40000000800 */
[----:B--2---:R-:W-:-:S13]  /*2200*/  ISETP.GE.AND P1, PT, R0, 0x1, PT ;  /* 0x000000010000780c */ /* 0x004fda0003f26270 */
[----:B------:R-:W-:Y:S05]  /*2210*/  @!P1 BRA `(.L_x_26) ;  /* 0x0000000000489947 */ /* 0x000fea0003800000 */
[----:B------:R-:W-:Y:S05]  /*2220*/  @!P0 BRA `(.L_x_27) ;  /* 0x0000000000048947 */ /* 0x000fea0003800000 */
[----:B------:R-:W-:Y:S01]  /*2230*/  BPT.TRAP 0x1 ;  /* 0x000000040000795c */ /* 0x000fe20000300000 */
.L_x_27:
[----:B------:R-:W2:Y:S01]  /*2240*/  S2UR UR7, SR_CgaCtaId ;  /* 0x00000000000779c3 */ /* 0x000ea20000008800 */
[----:B------:R-:W-:Y:S01]  /*2250*/  UISETP.LT.AND UP0, UPT, UR40, 0x1, UPT ;  /* 0x000000012800788c */ /* 0x000fe2000bf01270 */
[----:B------:R-:W-:-:S03]  /*2260*/  ISETP.GT.U32.AND P0, PT, R19, 0x1, PT ;  /* 0x000000011300780c */ /* 0x000fc60003f04070 */
[----:B------:R-:W-:-:S04]  /*2270*/  USEL UR6, UR40, 0x1, UP0 ;  /* 0x0000000128067887 */ /* 0x000fc80008000000 */
[----:B------:R-:W-:-:S04]  /*2280*/  UIADD3 UR6, UR39, UR40, -UR6 ;  /* 0x0000002827067290 */ /* 0x000fc8000fffe806 */
[----:B------:R-:W-:-:S04]  /*2290*/  UIMAD.WIDE.U32 UR4, UR6, -0x55555555, URZ ;  /* 0xaaaaaaab060478a5 */ /* 0x000fc8000f8e003f */
[----:B------:R-:W-:-:S03]  /*22a0*/  USHF.R.U32.HI UR4, URZ, 0x2, UR5 ;  /* 0x000000023f047899 */ /* 0x000fc60008011605 */
[----:B------:R-:W-:Y:S01]  /*22b0*/  UMOV UR5, 0x400 ;  /* 0x0000040000057882 */ /* 0x000fe20000000000 */
[----:B------:R-:W-:Y:S02]  /*22c0*/  UIMAD UR6, UR4, -0x6, UR6 ;  /* 0xfffffffa040678a4 */ /* 0x000fe4000f8e0206 */
[----:B--2---:R-:W-:-:S04]  /*22d0*/  ULEA UR5, UR7, UR5, 0x18 ;  /* 0x0000000507057291 */ /* 0x004fc8000f8ec03f */
[----:B------:R-:W-:-:S04]  /*22e0*/  ULEA UR6, UR6, UR5, 0x3 ;  /* 0x0000000506067291 */ /* 0x000fc8000f8e183f */
[----:B------:R-:W-:-:S04]  /*22f0*/  UIADD3 UR6, UR6, 0x30, URZ ;  /* 0x0000003006067890 */ /* 0x000fc8000fffe03f */
[----:B------:R-:W-:-:S09]  /*2300*/  UPRMT UR6, URZ, 0x654, UR6 ;  /* 0x000006543f067896 */ /* 0x000fd20008000006 */
[----:B------:R-:W-:Y:S01]  /*2310*/  SYNCS.ARRIVE.TRANS64.RED.A1T0 RZ, [UR6], RZ ;  /* 0x000000ffffff79a7 */ /* 0x000fe20008100406 */
[----:B------:R-:W-:Y:S05]  /*2320*/  @P0 BRA `(.L_x_26) ;  /* 0x0000000000040947 */ /* 0x000fea0003800000 */
[----:B------:R-:W-:Y:S01]  /*2330*/  BPT.TRAP 0x1 ;  /* 0x000000040000795c */ /* 0x000fe20000300000 */
.L_x_26:
[----:B------:R-:W2:Y:S01]  /*2340*/  LDC R6, c[0x0][0x288] ;  /* 0x0000a200ff067b82 */ /* 0x000ea20000000800 */
[----:B01----:R-:W-:Y:S01]  /*2350*/  LOP3.LUT R4, R18, 0x60, RZ, 0xc0, !PT ;  /* 0x0000006012047812 */ /* 0x003fe200078ec0ff */
[----:B------:R-:W-:Y:S01]  /*2360*/  IMAD.SHL.U32 R13, R153, 0x80, RZ ;  /* 0x00000080990d7824 */ /* 0x000fe200078e00ff */
[----:B------:R-:W-:Y:S01]  /*2370*/  UIADD3 UR39, UR40, UR39, URZ ;  /* 0x0000002728277290 */ /* 0x000fe2000fffe03f */
[----:B------:R-:W-:Y:S01]  /*2380*/  SHF.R.U32.HI R3, RZ, 0x2, R18 ;  /* 0x00000002ff037819 */ /* 0x000fe20000011612 */
[----:B------:R-:W-:Y:S01]  /*2390*/  IMAD.SHL.U32 R15, R152, 0x100, RZ ;  /* 0x00000100980f7824 */ /* 0x000fe200078e00ff */
[----:B------:R-:W-:Y:S01]  /*23a0*/  SHF.R.U32.HI R10, RZ, 0x1, R4 ;  /* 0x00000001ff0a7819 */ /* 0x000fe20000011604 */
[----:B------:R-:W-:Y:S01]  /*23b0*/  UISETP.GT.U32.AND UP0, UPT, UR39, 0x5, UPT ;  /* 0x000000052700788c */ /* 0x000fe2000bf04070 */
[----:B------:R-:W-:Y:S01]  /*23c0*/  LOP3.LUT R4, R18, 0x3, RZ, 0xc0, !PT ;  /* 0x0000000312047812 */ /* 0x000fe200078ec0ff */
[----:B------:R-:W-:Y:S01]  /*23d0*/  ULDC UR7, c[0x0][0x284] ;  /* 0x0000a10000077ab9 */ /* 0x000fe20000000800 */
[----:B------:R-:W-:Y:S01]  /*23e0*/  LOP3.LUT R0, R22, 0x1, RZ, 0xc0, !PT ;  /* 0x0000000116007812 */ /* 0x000fe200078ec0ff */
[----:B------:R-:W-:Y:S01]  /*23f0*/  UISETP.LT.U32.AND UP0, UPT, UR40, 0x6, UP0 ;  /* 0x000000062800788c */ /* 0x000fe20008701070 */
[----:B------:R-:W-:Y:S01]  /*2400*/  LOP3.LUT R3, R3, 0x7, RZ, 0xc0, !PT ;  /* 0x0000000703037812 */ /* 0x000fe200078ec0ff */
[----:B------:R-:W-:Y:S01]  /*2410*/  UISETP.GE.U32.AND UP1, UPT, UR40, 0x6, UPT ;  /* 0x000000062800788c */ /* 0x000fe2000bf26070 */
[----:B------:R-:W-:Y:S01]  /*2420*/  SHF.R.S32.HI R21, RZ, 0x1f, R23 ;  /* 0x0000001fff157819 */ /* 0x000fe20000011417 */
[----:B------:R-:W-:Y:S01]  /*2430*/  IMAD.SHL.U32 R8, R0, 0x40, RZ ;  /* 0x0000004000087824 */ /* 0x000fe200078e00ff */
[----:B------:R-:W-:Y:S01]  /*2440*/  IADD3 R5, RZ, -R10, -R3 ;  /* 0x8000000aff057210 */ /* 0x000fe20007ffe803 */
[----:B------:R-:W-:Y:S01]  /*2450*/  ULDC.64 UR8, c[0x0][0x5d0] ;  /* 0x0001740000087ab9 */ /* 0x000fe20000000a00 */
[----:B------:R-:W-:-:S02]  /*2460*/  UIMAD.WIDE.U32 UR4, UR39, -0x55555555, URZ ;  /* 0xaaaaaaab270478a5 */ /* 0x000fc4000f8e003f */
[----:B------:R-:W-:Y:S01]  /*2470*/  USEL UR6, URZ, 0x1, !UP0 ;  /* 0x000000013f067887 */ /* 0x000fe2000c000000 */
[----:B------:R-:W-:Y:S01]  /*2480*/  LOP3.LUT R3, R8, 0x40, R3, 0xe2, !PT ;  /* 0x0000004008037812 */ /* 0x000fe200078ee203 */
[----:B------:R-:W-:Y:S01]  /*2490*/  IMAD.WIDE R8, R152, 0x100, RZ ;  /* 0x0000010098087825 */ /* 0x000fe200078e02ff */
[----:B------:R-:W-:Y:S01]  /*24a0*/  USHF.R.U32.HI UR4, URZ, 0x2, UR5 ;  /* 0x000000023f047899 */ /* 0x000fe20008011605 */
[----:B--2---:R-:W-:Y:S01]  /*24b0*/  ISETP.GE.AND P0, PT, R13, R6, PT ;  /* 0x000000060d00720c */ /* 0x004fe20003f06270 */
[----:B------:R-:W-:Y:S01]  /*24c0*/  ULOP3.LUT UR38, UR38, UR6, URZ, 0x3c, !UPT ;  /* 0x0000000626267292 */ /* 0x000fe2000f8e3c3f */
[----:B------:R-:W-:Y:S01]  /*24d0*/  IMAD R12, R4, -0x2, R6 ;  /* 0xfffffffe040c7824 */ /* 0x000fe200078e0206 */
[----:B------:R-:W-:Y:S01]  /*24e0*/  LOP3.LUT R153, R8, R3, R10, 0xfe, !PT ;  /* 0x0000000308997212 */ /* 0x000fe200078efe0a */
[----:B------:R-:W-:Y:S01]  /*24f0*/  IMAD.SHL.U32 R6, R18, 0x2, RZ ;  /* 0x0000000212067824 */ /* 0x000fe200078e00ff */
[----:B------:R-:W-:Y:S01]  /*2500*/  ISETP.GE.OR P0, PT, R15, UR7, P0 ;  /* 0x000000070f007c0c */ /* 0x000fe20008706670 */
[----:B------:R-:W-:Y:S01]  /*2510*/  IMAD R4, R21, UR8, RZ ;  /* 0x0000000815047c24 */ /* 0x000fe2000f8e02ff */
[----:B------:R-:W-:Y:S01]  /*2520*/  UIMAD UR39, UR4, -0x6, UR39 ;  /* 0xfffffffa042778a4 */ /* 0x000fe2000f8e0227 */
[----:B------:R-:W-:Y:S01]  /*2530*/  IMAD R0, R0, -0x40, R5 ;  /* 0xffffffc000007824 */ /* 0x000fe200078e0205 */
[----:B------:R-:W-:Y:S01]  /*2540*/  LOP3.LUT R6, R13, 0x6, R6, 0xf8, !PT ;  /* 0x000000060d067812 */ /* 0x000fe200078ef806 */
[----:B------:R-:W-:Y:S01]  /*2550*/  IMAD R11, R23, UR9, R4 ;  /* 0x00000009170b7c24 */ /* 0x000fe2000f8e0204 */
[----:B------:R-:W-:Y:S01]  /*2560*/  @UP1 ULOP3.LUT UR38, UR38, 0x1, UR4, 0x78, !UPT ;  /* 0x0000000126261892 */ /* 0x000fe2000f8e7804 */
[----:B------:R-:W-:Y:S01]  /*2570*/  IMAD.MOV.U32 R152, RZ, RZ, -0x1 ;  /* 0xffffffffff987424 */ /* 0x000fe200078e00ff */
[----:B------:R-:W-:-:S02]  /*2580*/  SHF.R.S32.HI R7, RZ, 0x1f, R6 ;  /* 0x0000001fff077819 */ /* 0x000fc40000011406 */
[----:B------:R-:W-:Y:S01]  /*2590*/  IADD3 R3, -R15, UR7, R0 ;  /* 0x000000070f037c10 */ /* 0x000fe2000fffe100 */
[----:B------:R-:W-:Y:S02]  /*25a0*/  IMAD.IADD R0, R12, 0x1, -R13 ;  /* 0x000000010c007824 */ /* 0x000fe400078e0a0d */
[----:B------:R-:W-:-:S04]  /*25b0*/  IMAD.WIDE.U32 R4, R23, UR8, R6 ;  /* 0x0000000817047c25 */ /* 0x000fc8000f8e0006 */
[----:B------:R-:W-:Y:S02]  /*25c0*/  IMAD.IADD R11, R5, 0x1, R11 ;  /* 0x00000001050b7824 */ /* 0x000fe400078e020b */
[----:B------:R-:W-:Y:S01]  /*25d0*/  IMAD.MOV.U32 R10, RZ, RZ, R4 ;  /* 0x000000ffff0a7224 */ /* 0x000fe200078e0004 */
[----:B------:R-:W-:Y:S06]  /*25e0*/  @P0 BRA `(.L_x_28) ;  /* 0x0000008000640947 */ /* 0x000fec0003800000 */
[----:B------:R-:W0:Y:S01]  /*25f0*/  LDC.64 R4, c[0x0][0x5c8] ;  /* 0x00017200ff047b82 */ /* 0x000e220000000a00 */
[----:B-----5:R-:W-:Y:S01]  /*2600*/  FSETP.NEU.AND P0, PT, R155, RZ, PT ;  /* 0x000000ff9b00720b */ /* 0x020fe20003f0d000 */
[----:B------:R-:W-:Y:S01]  /*2610*/  BSSY B0, `(.L_x_28) ;  /* 0x0000816000007945 */ /* 0x000fe20003800000 */
[----:B------:R-:W-:-:S04]  /*2620*/  ISETP.GT.AND P3, PT, R3, RZ, PT ;  /* 0x000000ff0300720c */ /* 0x000fc80003f64270 */
[----:B------:R-:W-:Y:S01]  /*2630*/  ISETP.GT.AND P2, PT, R0, RZ, P3 ;  /* 0x000000ff0000720c */ /* 0x000fe20001f44270 */
[-C--:B0-----:R-:W-:Y:S02]  /*2640*/  IMAD R12, R9, R4.reuse, RZ ;  /* 0x00000004090c7224 */ /* 0x081fe400078e02ff */
[----:B------:R-:W-:-:S04]  /*2650*/  IMAD.WIDE.U32 R168, R153, R4, R10 ;  /* 0x0000000499a87225 */ /* 0x000fc800078e000a */
[----:B------:R-:W-:-:S04]  /*2660*/  IMAD R11, R153, R5, R12 ;  /* 0x00000005990b7224 */ /* 0x000fc800078e020c */
[----:B------:R-:W-:Y:S01]  /*2670*/  IMAD.IADD R171, R169, 0x1, R11 ;  /* 0x00000001a9ab7824 */ /* 0x000fe200078e020b */
[----:B------:R-:W-:Y:S06]  /*2680*/  @!P0 BRA `(.L_x_29) ;  /* 0x0000005c00148947 */ /* 0x000fec0003800000 */
[----:B------:R-:W0:Y:S01]  /*2690*/  LDC.64 R12, c[0x0][0x5b8] ;  /* 0x00016e00ff0c7b82 */ /* 0x000e220000000a00 */
[----:B------:R-:W-:-:S07]  /*26a0*/  ULDC.64 UR4, c[0x0][0x5c0] ;  /* 0x0001700000047ab9 */ /* 0x000fce0000000a00 */
[----:B------:R-:W1:Y:S08]  /*26b0*/  LDC.64 R14, c[0x0][0x5b0] ;  /* 0x00016c00ff0e7b82 */ /* 0x000e700000000a00 */
[----:B------:R-:W2:Y:S01]  /*26c0*/  LDC.64 R10, c[0x0][0x5a8] ;  /* 0x00016a00ff0a7b82 */ /* 0x000ea20000000a00 */
[----:B0-----:R-:W-:-:S04]  /*26d0*/  IMAD R20, R21, R12, RZ ;  /* 0x0000000c15147224 */ /* 0x001fc800078e02ff */
[C---:B------:R-:W-:Y:S02]  /*26e0*/  IMAD R13, R23.reuse, R13, R20 ;  /* 0x0000000d170d7224 */ /* 0x040fe400078e0214 */
[----:B------:R-:W-:-:S04]  /*26f0*/  IMAD.WIDE.U32 R20, R23, R12, R6 ;  /* 0x0000000c17147225 */ /* 0x000fc800078e0006 */
[----:B-1----:R-:W-:Y:S02]  /*2700*/  IMAD R156, R9, R14, RZ ;  /* 0x0000000e099c7224 */ /* 0x002fe400078e02ff */
[----:B------:R-:W-:Y:S02]  /*2710*/  IMAD.IADD R157, R21, 0x1, R13 ;  /* 0x00000001159d7824 */ /* 0x000fe400078e020d */
[----:B------:R-:W-:Y:S02]  /*2720*/  IMAD R173, R153, R15, R156 ;  /* 0x0000000f99ad7224 */ /* 0x000fe400078e029c */
[----:B------:R-:W-:-:S04]  /*2730*/  IMAD.MOV.U32 R156, RZ, RZ, R20 ;  /* 0x000000ffff9c7224 */ /* 0x000fc800078e0014 */
[----:B------:R-:W-:-:S04]  /*2740*/  IMAD.WIDE.U32 R158, R153, R14, R156 ;  /* 0x0000000e999e7225 */ /* 0x000fc800078e009c */
[----:B------:R-:W-:Y:S01]  /*2750*/  IMAD.IADD R159, R159, 0x1, R173 ;  /* 0x000000019f9f7824 */ /* 0x000fe200078e02ad */
[----:B--2---:R-:W-:-:S04]  /*2760*/  LEA R160, P0, R158, R10, 0x2 ;  /* 0x0000000a9ea07211 */ /* 0x004fc800078010ff */
[----:B------:R-:W-:-:S05]  /*2770*/  LEA.HI.X R161, R158, R11, R159, 0x2, P0 ;  /* 0x0000000b9ea17211 */ /* 0x000fca00000f149f */
[----:B------:R0:W2:Y:S01]  /*2780*/  @P2 LDG.E.LTC128B R167, desc[UR36][R160.64] ;  /* 0x00000024a0a72981 */ /* 0x0000a2000c1e1920 */
[----:B------:R-:W-:Y:S01]  /*2790*/  LEA R158, P0, R168, UR4, 0x2 ;  /* 0x00000004a89e7c11 */ /* 0x000fe2000f8010ff */
[----:B------:R-:W-:Y:S01]  /*27a0*/  IMAD.WIDE.U32 R162, R153, R14, R6 ;  /* 0x0000000e99a27225 */ /* 0x000fe200078e0006 */
[----:B------:R-:W-:Y:S01]  /*27b0*/  ISETP.GT.AND P1, PT, R0, 0x1, P3 ;  /* 0x000000010000780c */ /* 0x000fe20001f24270 */
[----:B------:R-:W-:Y:S01]  /*27c0*/  BSSY B1, `(.L_x_30) ;  /* 0x0000011000017945 */ /* 0x000fe20003800000 */
[----:B------:R-:W-:Y:S01]  /*27d0*/  LEA.HI.X R159, R168, UR5, R171, 0x2, P0 ;  /* 0x00000005a89f7c11 */ /* 0x000fe200080f14ab */
[----:B------:R-:W-:Y:S01]  /*27e0*/  IMAD.IADD R163, R173, 0x1, R163 ;  /* 0x00000001ada37824 */ /* 0x000fe200078e02a3 */
[C---:B0-----:R-:W-:Y:S01]  /*27f0*/  SHF.L.U64.HI R161, R14.reuse, 0x3, R15 ;  /* 0x000000030ea17819 */ /* 0x041fe2000001020f */
[----:B------:R-:W-:-:S04]  /*2800*/  IMAD.SHL.U32 R160, R14, 0x8, RZ ;  /* 0x000000080ea07824 */ /* 0x000fc800078e00ff */
[----:B------:R-:W-:Y:S01]  /*2810*/  IMAD.WIDE.U32 R170, R153, R14, R160 ;  /* 0x0000000e99aa7225 */ /* 0x000fe200078e00a0 */
[----:B--2---:R-:W-:-:S05]  /*2820*/  LOP3.LUT R164, R167, 0xffffe000, RZ, 0xc0, !PT ;  /* 0xffffe000a7a47812 */ /* 0x004fca00078ec0ff */
[----:B------:R-:W-:Y:S01]  /*2830*/  FMUL R169, R164, R155 ;  /* 0x0000009ba4a97220 */ /* 0x000fe20000400000 */
[----:B------:R-:W-:-:S04]  /*2840*/  IMAD.WIDE.U32 R164, R23, R12, R162 ;  /* 0x0000000c17a47225 */ /* 0x000fc800078e00a2 */
[----:B------:R-:W-:Y:S01]  /*2850*/  FFMA R169, R88, R154, R169 ;  /* 0x0000009a58a97223 */ /* 0x000fe200000000a9 */
[----:B------:R-:W-:Y:S01]  /*2860*/  IMAD.IADD R88, R13, 0x1, R165 ;  /* 0x000000010d587824 */ /* 0x000fe200078e02a5 */
[----:B------:R-:W-:-:S03]  /*2870*/  LEA R162, P0, R164, R10, 0x2 ;  /* 0x0000000aa4a27211 */ /* 0x000fc600078010ff */
[----:B------:R-:W-:Y:S02]  /*2880*/  F2FP.TF32.F32.PACK_B R169, R169 ;  /* 0x000000a9ffa9723e */ /* 0x000fe400024050ff */
[----:B------:R-:W-:-:S03]  /*2890*/  LEA.HI.X R163, R164, R11, R88, 0x2, P0 ;  /* 0x0000000ba4a37211 */ /* 0x000fc600000f1458 */
[----:B------:R0:W-:Y:S01]  /*28a0*/  @P2 STG.E desc[UR36][R158.64], R169 ;  /* 0x000000a99e002986 */ /* 0x0001e2000c101924 */
[----:B------:R-:W-:Y:S05]  /*28b0*/  @!P1 BRA `(.L_x_31) ;  /* 0x0000000000049947 */ /* 0x000fea0003800000 */
[----:B------:R1:W5:Y:S02]  /*28c0*/  LDG.E.LTC128B R167, desc[UR36][R162.64+0x4] ;  /* 0x00000424a2a77981 */ /* 0x000364000c1e1920 */
.L_x_31:
[----:B------:R-:W-:Y:S05]  /*28d0*/  BSYNC B1 ;  /* 0x0000000000017941 */ /* 0x000fea0003800000 */
.L_x_30:
[----:B-----5:R-:W-:Y:S01]  /*28e0*/  LOP3.LUT R88, R167, 0xffffe000, RZ, 0xc0, !PT ;  /* 0xffffe000a7587812 */ /* 0x020fe200078ec0ff */
[----:B0-----:R-:W-:Y:S01]  /*28f0*/  IMAD.IADD R169, R173, 0x1, R171 ;  /* 0x00000001ada97824 */ /* 0x001fe200078e02ab */
[----:B------:R-:W-:Y:S01]  /*2900*/  ISETP.GT.AND P0, PT, R3, 0x8, PT ;  /* 0x000000080300780c */ /* 0x000fe20003f04270 */
[----:B------:R-:W-:Y:S01]  /*2910*/  IMAD.MOV.U32 R172, RZ, RZ, R167 ;  /* 0x000000ffffac7224 */ /* 0x000fe200078e00a7 */
[----:B------:R-:W-:Y:S01]  /*2920*/  IADD3 R164, P4, R20, R170, RZ ;  /* 0x000000aa14a47210 */ /* 0x000fe20007f9e0ff */
[----:B------:R-:W-:Y:S01]  /*2930*/  FMUL R88, R88, R155 ;  /* 0x0000009b58587220 */ /* 0x000fe20000400000 */
[----:B------:R-:W-:-:S03]  /*2940*/  ISETP.GT.AND P2, PT, R0, RZ, P0 ;  /* 0x000000ff0000720c */ /* 0x000fc60000744270 */
[----:B------:R-:W-:Y:S01]  /*2950*/  FFMA R173, R89, R154, R88 ;  /* 0x0000009a59ad7223 */ /* 0x000fe20000000058 */
[----:B------:R-:W-:Y:S01]  /*2960*/  IMAD.X R165, R169, 0x1, R157, P4 ;  /* 0x00000001a9a57824 */ /* 0x000fe200020e069d */
[----:B------:R-:W-:-:S03]  /*2970*/  LEA R88, P4, R164, R10, 0x2 ;  /* 0x0000000aa4587211 */ /* 0x000fc600078810ff */
[----:B------:R-:W-:Y:S02]  /*2980*/  F2FP.TF32.F32.PACK_B R173, R173 ;  /* 0x000000adffad723e */ /* 0x000fe400024050ff */
[----:B------:R-:W-:-:S03]  /*2990*/  LEA.HI.X R89, R164, R11, R165, 0x2, P4 ;  /* 0x0000000ba4597211 */ /* 0x000fc600020f14a5 */
[----:B------:R0:W-:Y:S04]  /*29a0*/  @P1 STG.E desc[UR36][R158.64+0x4], R173 ;  /* 0x000004ad9e001986 */ /* 0x0001e8000c101924 */
[----:B------:R2:W3:Y:S01]  /*29b0*/  @P2 LDG.E.LTC128B R172, desc[UR36][R88.64] ;  /* 0x0000002458ac2981 */ /* 0x0004e2000c1e1920 */
[----:B------:R-:W-:Y:S01]  /*29c0*/  IMAD.SHL.U32 R165, R4, 0x20, RZ ;  /* 0x0000002004a57824 */ /* 0x000fe200078e00ff */
[----:B------:R-:W-:Y:S01]  /*29d0*/  IADD3 R170, P1, R6, R170, RZ ;  /* 0x000000aa06aa7210 */ /* 0x000fe20007f3e0ff */
[----:B------:R-:W-:Y:S03]  /*29e0*/  BSSY B1, `(.L_x_32) ;  /* 0x0000011000017945 */ /* 0x000fe60003800000 */
[----:B------:R-:W-:Y:S01]  /*29f0*/  IADD3 R168, P4, R165, R158, RZ ;  /* 0x0000009ea5a87210 */ /* 0x000fe20007f9e0ff */
[----:B------:R-:W-:Y:S01]  /*2a00*/  IMAD.X R171, R7, 0x1, R169, P1 ;  /* 0x0000000107ab7824 */ /* 0x000fe200008e06a9 */
[----:B------:R-:W-:Y:S01]  /*2a10*/  ISETP.GT.AND P1, PT, R0, 0x1, P0 ;  /* 0x000000010000780c */ /* 0x000fe20000724270 */
[----:B------:R-:W-:-:S03]  /*2a20*/  IMAD.WIDE.U32 R170, R23, R12, R170 ;  /* 0x0000000c17aa7225 */ /* 0x000fc600078e00aa */
[----:B--2---:R-:W-:Y:S02]  /*2a30*/  LEA R88, P5, R170, R10, 0x2 ;  /* 0x0000000aaa587211 */ /* 0x004fe400078a10ff */
[----:B---3--:R-:W-:-:S05]  /*2a40*/  LOP3.LUT R164, R172, 0xffffe000, RZ, 0xc0, !PT ;  /* 0xffffe000aca47812 */ /* 0x008fca00078ec0ff */
[----:B------:R-:W-:-:S04]  /*2a50*/  FMUL R167, R164, R155 ;  /* 0x0000009ba4a77220 */ /* 0x000fc80000400000 */
[----:B------:R-:W-:Y:S01]  /*2a60*/  FFMA R175, R90, R154, R167 ;  /* 0x0000009a5aaf7223 */ /* 0x000fe200000000a7 */
[----:B------:R-:W-:Y:S01]  /*2a70*/  SHF.L.U64.HI R167, R4, 0x5, R5 ;  /* 0x0000000504a77819 */ /* 0x000fe20000010205 */
[----:B------:R-:W-:-:S03]  /*2a80*/  IMAD.IADD R90, R13, 0x1, R171 ;  /* 0x000000010d5a7824 */ /* 0x000fc600078e02ab */
[----:B------:R-:W-:Y:S01]  /*2a90*/  F2FP.TF32.F32.PACK_B R175, R175 ;  /* 0x000000afffaf723e */ /* 0x000fe200024050ff */
[----:B------:R-:W-:Y:S01]  /*2aa0*/  IMAD.X R169, R167, 0x1, R159, P4 ;  /* 0x00000001a7a97824 */ /* 0x000fe200020e069f */
[----:B------:R-:W-:-:S04]  /*2ab0*/  LEA.HI.X R89, R170, R11, R90, 0x2, P5 ;  /* 0x0000000baa597211 */ /* 0x000fc800028f145a */
[----:B------:R0:W-:Y:S01]  /*2ac0*/  @P2 STG.E desc[UR36][R168.64], R175 ;  /* 0x000000afa8002986 */ /* 0x0001e2000c101924 */
[----:B------:R-:W-:Y:S05]  /*2ad0*/  @!P1 BRA `(.L_x_33) ;  /* 0x0000000000049947 */ /* 0x000fea0003800000 */
[----:B------:R2:W5:Y:S02]  /*2ae0*/  LDG.E.LTC128B R172, desc[UR36][R88.64+0x4] ;  /* 0x0000042458ac7981 */ /* 0x000564000c1e1920 */
.L_x_33:
[----:B------:R-:W-:Y:S05]  /*2af0*/  BSYNC B1 ;  /* 0x0000000000017941 */ /* 0x000fea0003800000 */
.L_x_32:
[----:B-----5:R-:W-:Y:S01]  /*2b00*/  LOP3.LUT R90, R172, 0xffffe000, RZ, 0xc0, !PT ;  /* 0xffffe000ac5a7812 */ /* 0x020fe200078ec0ff */
[----:B------:R-:W-:Y:S01]  /*2b10*/  BSSY B1, `(.L_x_34) ;  /* 0x000000a000017945 */ /* 0x000fe20003800000 */
[----:B------:R-:W-:-:S03]  /*2b20*/  ISETP.GT.AND P2, PT, R0, 0x8, P3 ;  /* 0x000000080000780c */ /* 0x000fc60001f44270 */
[----:B------:R-:W-:-:S04]  /*2b30*/  FMUL R90, R90, R155 ;  /* 0x0000009b5a5a7220 */ /* 0x000fc80000400000 */
[----:B------:R-:W-:Y:S01]  /*2b40*/  FFMA R171, R91, R154, R90 ;  /* 0x0000009a5bab7223 */ /* 0x000fe2000000005a */
[----:B------:R-:W-:Y:S02]  /*2b50*/  @P1 IMAD.MOV.U32 R90, RZ, RZ, R168 ;  /* 0x000000ffff5a1224 */ /* 0x000fe400078e00a8 */
[----:B------:R-:W-:Y:S02]  /*2b60*/  @P1 IMAD.MOV.U32 R91, RZ, RZ, R169 ;  /* 0x000000ffff5b1224 */ /* 0x000fe400078e00a9 */
[----:B------:R-:W-:-:S05]  /*2b70*/  F2FP.TF32.F32.PACK_B R171, R171 ;  /* 0x000000abffab723e */ /* 0x000fca00024050ff */
[----:B------:R3:W-:Y:S01]  /*2b80*/  @P1 STG.E desc[UR36][R90.64+0x4], R171 ;  /* 0x000004ab5a001986 */ /* 0x0007e2000c101924 */
[----:B------:R-:W-:Y:S05]  /*2b90*/  @!P2 BRA `(.L_x_35) ;  /* 0x000000000004a947 */ /* 0x000fea0003800000 */
[----:B------:R4:W5:Y:S02]  /*2ba0*/  LDG.E.LTC128B R172, desc[UR36][R162.64+0x20] ;  /* 0x00002024a2ac7981 */ /* 0x000964000c1e1920 */
.L_x_35:
[----:B------:R-:W-:Y:S05]  /*2bb0*/  BSYNC B1 ;  /* 0x0000000000017941 */ /* 0x000fea0003800000 */
.L_x_34:
[----:B---3-5:R-:W-:Y:S01]  /*2bc0*/  LOP3.LUT R90, R172, 0xffffe000, RZ, 0xc0, !PT ;  /* 0xffffe000ac5a7812 */ /* 0x028fe200078ec0ff */
[----:B------:R-:W-:Y:S01]  /*2bd0*/  BSSY B1, `(.L_x_36) ;  /* 0x000000a000017945 */ /* 0x000fe20003800000 */
[----:B------:R-:W-:-:S03]  /*2be0*/  ISETP.GT.AND P1, PT, R0, 0x9, P3 ;  /* 0x000000090000780c */ /* 0x000fc60001f24270 */
[----:B------:R-:W-:Y:S01]  /*2bf0*/  FMUL R91, R90, R155 ;  /* 0x0000009b5a5b7220 */ /* 0x000fe20000400000 */
[----:B------:R-:W-:-:S03]  /*2c00*/  @P2 IMAD.MOV.U32 R90, RZ, RZ, R158 ;  /* 0x000000ffff5a2224 */ /* 0x000fc600078e009e */
[----:B------:R-:W-:Y:S01]  /*2c10*/  FFMA R171, R92, R154, R91 ;  /* 0x0000009a5cab7223 */ /* 0x000fe2000000005b */
[----:B------:R-:W-:-:S04]  /*2c20*/  @P2 IMAD.MOV.U32 R91, RZ, RZ, R159 ;  /* 0x000000ffff5b2224 */ /* 0x000fc800078e009f */
[----:B------:R-:W-:-:S05]  /*2c30*/  F2FP.TF32.F32.PACK_B R171, R171 ;  /* 0x000000abffab723e */ /* 0x000fca00024050ff */
[----:B------:R3:W-:Y:S01]  /*2c40*/  @P2 STG.E desc[UR36][R90.64+0x20], R171 ;  /* 0x000020ab5a002986 */ /* 0x0007e2000c101924 */
[----:B------:R-:W-:Y:S05]  /*2c50*/  @!P1 BRA `(.L_x_37) ;  /* 0x0000000000049947 */ /* 0x000fea0003800000 */
[----:B------:R0:W5:Y:S02]  /*2c60*/  LDG.E.LTC128B R172, desc[UR36][R162.64+0x24] ;  /* 0x00002424a2ac7981 */ /* 0x000164000c1e1920 */
.L_x_37:
[----:B------:R-:W-:Y:S05]  /*2c70*/  BSYNC B1 ;  /* 0x0000000000017941 */ /* 0x000fea0003800000 */
.L_x_36:
[----:B---3-5:R-:W-:Y:S01]  /*2c80*/  LOP3.LUT R90, R172, 0xffffe000, RZ, 0xc0, !PT ;  /* 0xffffe000ac5a7812 */ /* 0x028fe200078ec0ff */
[----:B------:R-:W-:Y:S01]  /*2c90*/  @P1 IMAD.MOV.U32 R91, RZ, RZ, R159 ;  /* 0x000000ffff5b1224 */ /* 0x000fe200078e009f */
[----:B------:R-:W-:Y:S01]  /*2ca0*/  ISETP.GT.AND P2, PT, R0, 0x8, P0 ;  /* 0x000000080000780c */ /* 0x000fe20000744270 */
[----:B------:R-:W-:Y:S02]  /*2cb0*/  BSSY B1, `(.L_x_38) ;  /* 0x0000008000017945 */ /* 0x000fe40003800000 */
[----:B------:R-:W-:-:S04]  /*2cc0*/  FMUL R90, R90, R155 ;  /* 0x0000009b5a5a7220 */ /* 0x000fc80000400000 */
[----:B------:R-:W-:Y:S01]  /*2cd0*/  FFMA R93, R93, R154, R90 ;  /* 0x0000009a5d5d7223 */ /* 0x000fe2000000005a */
[----:B------:R-:W-:-:S04]  /*2ce0*/  @P1 IMAD.MOV.U32 R90, RZ, RZ, R158 ;  /* 0x000000ffff5a1224 */ /* 0x000fc800078e009e */
[----:B------:R-:W-:-:S05]  /*2cf0*/  F2FP.TF32.F32.PACK_B R93, R93 ;  /* 0x0000005dff5d723e */ /* 0x000fca00024050ff */
[----:B------:R3:W-:Y:S01]  /*2d00*/  @P1 STG.E desc[UR36][R90.64+0x24], R93 ;  /* 0x0000245d5a001986 */ /* 0x0007e2000c101924 */
[----:B------:R-:W-:Y:S05]  /*2d10*/  @!P2 BRA `(.L_x_39) ;  /* 0x000000000004a947 */ /* 0x000fea0003800000 */
[----:B------:R0:W5:Y:S02]  /*2d20*/  LDG.E.LTC128B R172, desc[UR36][R88.64+0x20] ;  /* 0x0000202458ac7981 */ /* 0x000164000c1e1920 */
.L_x_39:
[----:B------:R-:W-:Y:S05]  /*2d30*/  BSYNC B1 ;  /* 0x0000000000017941 */ /* 0x000fea0003800000 */
.L_x_38:
        /* <DEDUP_REMOVED lines=11> */
.L_x_41:
[----:B------:R-:W-:Y:S05]  /*2df0*/  BSYNC B1 ;  /* 0x0000000000017941 */ /* 0x000fea0003800000 */
.L_x_40:
        /* <DEDUP_REMOVED lines=11> */
.L_x_43:
[----:B------:R-:W-:Y:S05]  /*2eb0*/  BSYNC B1 ;  /* 0x0000000000017941 */ /* 0x000fea0003800000 */
.L_x_42:
        /* <DEDUP_REMOVED lines=11> */
.L_x_45:
[----:B------:R-:W-:Y:S05]  /*2f70*/  BSYNC B1 ;  /* 0x0000000000017941 */ /* 0x000fea0003800000 */
.L_x_44:
        /* <DEDUP_REMOVED lines=11> */
.L_x_47:
[----:B------:R-:W-:Y:S05]  /*3030*/  BSYNC B1 ;  /* 0x0000000000017941 */ /* 0x000fea0003800000 */
.L_x_46:
        /* <DEDUP_REMOVED lines=11> */
.L_x_49:
[----:B------:R-:W-:Y:S05]  /*30f0*/  BSYNC B1 ;  /* 0x0000000000017941 */ /* 0x000fea0003800000 */
.L_x_48:
        /* <DEDUP_REMOVED lines=11> */
.L_x_51:
[----:B------:R-:W-:Y:S05]  /*31b0*/  BSYNC B1 ;  /* 0x0000000000017941 */ /* 0x000fea0003800000 */
.L_x_50:
        /* <DEDUP_REMOVED lines=11> */
.L_x_53:
[----:B------:R-:W-:Y:S05]  /*3270*/  BSYNC B1 ;  /* 0x0000000000017941 */ /* 0x000fea0003800000 */
.L_x_52:
        /* <DEDUP_REMOVED lines=11> */
.L_x_55:
[----:B------:R-:W-:Y:S05]  /*3330*/  BSYNC B1 ;  /* 0x0000000000017941 */ /* 0x000fea0003800000 */
.L_x_54:
        /* <DEDUP_REMOVED lines=11> */
.L_x_57:
[----:B------:R-:W-:Y:S05]  /*33f0*/  BSYNC B1 ;  /* 0x0000000000017941 */ /* 0x000fea0003800000 */
.L_x_56:
        /* <DEDUP_REMOVED lines=11> */
.L_x_59:
[----:B------:R-:W-:Y:S05]  /*34b0*/  BSYNC B1 ;  /* 0x0000000000017941 */ /* 0x000fea0003800000 */
.L_x_58:
        /* <DEDUP_REMOVED lines=11> */
.L_x_61:
[----:B------:R-:W-:Y:S05]  /*3570*/  BSYNC B1 ;  /* 0x0000000000017941 */ /* 0x000fea0003800000 */
.L_x_60:
        /* <DEDUP_REMOVED lines=11> */
.L_x_63:
[----:B------:R-:W-:Y:S05]  /*3630*/  BSYNC B1 ;  /* 0x0000000000017941 */ /* 0x000fea0003800000 */
.L_x_62:
        /* <DEDUP_REMOVED lines=11> */
.L_x_65:
[----:B------:R-:W-:Y:S05]  /*36f0*/  BSYNC B1 ;  /* 0x0000000000017941 */ /* 0x000fea0003800000 */
.L_x_64:
        /* <DEDUP_REMOVED lines=11> */
.L_x_67:
[----:B------:R-:W-:Y:S05]  /*37b0*/  BSYNC B1 ;  /* 0x0000000000017941 */ /* 0x000fea0003800000 */
.L_x_66:
        /* <DEDUP_REMOVED lines=11> */
.L_x_69:
[----:B------:R-:W-:Y:S05]  /*3870*/  BSYNC B1 ;  /* 0x0000000000017941 */ /* 0x000fea0003800000 */
.L_x_68:
        /* <DEDUP_REMOVED lines=11> */
.L_x_71:
[----:B------:R-:W-:Y:S05]  /*3930*/  BSYNC B1 ;  /* 0x0000000000017941 */ /* 0x000fea0003800000 */
.L_x_70:
        /* <DEDUP_REMOVED lines=11> */
.L_x_73:
[----:B------:R-:W-:Y:S05]  /*39f0*/  BSYNC B1 ;  /* 0x0000000000017941 */ /* 0x000fea0003800000 */
.L_x_72:
        /* <DEDUP_REMOVED lines=11> */
.L_x_75:
[----:B------:R-:W-:Y:S05]  /*3ab0*/  BSYNC B1 ;  /* 0x0000000000017941 */ /* 0x000fea0003800000 */
.L_x_74:
        /* <DEDUP_REMOVED lines=11> */
.L_x_77:
[----:B------:R-:W-:Y:S05]  /*3b70*/  BSYNC B1 ;  /* 0x0000000000017941 */ /* 0x000fea0003800000 */
.L_x_76:
        /* <DEDUP_REMOVED lines=11> */
.L_x_79:
[----:B------:R-:W-:Y:S05]  /*3c30*/  BSYNC B1 ;  /* 0x0000000000017941 */ /* 0x000fea0003800000 */
.L_x_78:
        /* <DEDUP_REMOVED lines=11> */
.L_x_81:
[----:B------:R-:W-:Y:S05]  /*3cf0*/  BSYNC B1 ;  /* 0x0000000000017941 */ /* 0x000fea0003800000 */
.L_x_80:
        /* <DEDUP_REMOVED lines=11> */
.L_x_83:
[----:B------:R-:W-:Y:S05]  /*3db0*/  BSYNC B1 ;  /* 0x0000000000017941 */ /* 0x000fea0003800000 */
.L_x_82:
        /* <DEDUP_REMOVED lines=11> */
.L_x_85:
[----:B------:R-:W-:Y:S05]  /*3e70*/  BSYNC B1 ;  /* 0x0000000000017941 */ /* 0x000fea0003800000 */
.L_x_84:
        /* <DEDUP_REMOVED lines=11> */
.L_x_87:
[----:B------:R-:W-:Y:S05]  /*3f30*/  BSYNC B1 ;  /* 0x0000000000017941 */ /* 0x000fea0003800000 */
.L_x_86:
        /* <DEDUP_REMOVED lines=11> */
.L_x_89:
[----:B------:R-:W-:Y:S05]  /*3ff0*/  BSYNC B1 ;  /* 0x0000000000017941 */ /* 0x000fea0003800000 */
.L_x_88:
        /* <DEDUP_REMOVED lines=11> */
.L_x_91:
[----:B------:R-:W-:Y:S05]  /*40b0*/  BSYNC B1 ;  /* 0x0000000000017941 */ /* 0x000fea0003800000 */
.L_x_90:
        /* <DEDUP_REMOVED lines=11> */
.L_x_93:
[----:B------:R-:W-:Y:S05]  /*4170*/  BSYNC B1 ;  /* 0x0000000000017941 */ /* 0x000fea0003800000 */
.L_x_92:
        /* <DEDUP_REMOVED lines=11> */
.L_x_95:
[----:B------:R-:W-:Y:S05]  /*4230*/  BSYNC B1 ;  /* 0x0000000000017941 */ /* 0x000fea0003800000 */
.L_x_94:
        /* <DEDUP_REMOVED lines=11> */
.L_x_97:
[----:B------:R-:W-:Y:S05]  /*42f0*/  BSYNC B1 ;  /* 0x0000000000017941 */ /* 0x000fea0003800000 */
.L_x_96:
        /* <DEDUP_REMOVED lines=11> */
.L_x_99:
[----:B------:R-:W-:Y:S05]  /*43b0*/  BSYNC B1 ;  /* 0x0000000000017941 */ /* 0x000fea0003800000 */
.L_x_98:
        /* <DEDUP_REMOVED lines=11> */
.L_x_101:
[----:B------:R-:W-:Y:S05]  /*4470*/  BSYNC B1 ;  /* 0x0000000000017941 */ /* 0x000fea0003800000 */
.L_x_100:
        /* <DEDUP_REMOVED lines=11> */
.L_x_103:
[----:B------:R-:W-:Y:S05]  /*4530*/  BSYNC B1 ;  /* 0x0000000000017941 */ /* 0x000fea0003800000 */
.L_x_102:
        /* <DEDUP_REMOVED lines=11> */
.L_x_105:
[----:B------:R-:W-:Y:S05]  /*45f0*/  BSYNC B1 ;  /* 0x0000000000017941 */ /* 0x000fea0003800000 */
.L_x_104:
        /* <DEDUP_REMOVED lines=11> */
.L_x_107:
[----:B------:R-:W-:Y:S05]  /*46b0*/  BSYNC B1 ;  /* 0x0000000000017941 */ /* 0x000fea0003800000 */
.L_x_106:
        /* <DEDUP_REMOVED lines=11> */
.L_x_109:
[----:B------:R-:W-:Y:S05]  /*4770*/  BSYNC B1 ;  /* 0x0000000000017941 */ /* 0x000fea0003800000 */
.L_x_108:
        /* <DEDUP_REMOVED lines=11> */
.L_x_111:
[----:B------:R-:W-:Y:S05]  /*4830*/  BSYNC B1 ;  /* 0x0000000000017941 */ /* 0x000fea0003800000 */
.L_x_110:
        /* <DEDUP_REMOVED lines=11> */
.L_x_113:
[----:B------:R-:W-:Y:S05]  /*48f0*/  BSYNC B1 ;  /* 0x0000000000017941 */ /* 0x000fea0003800000 */
.L_x_112:
        /* <DEDUP_REMOVED lines=11> */
.L_x_115:
[----:B------:R-:W-:Y:S05]  /*49b0*/  BSYNC B1 ;  /* 0x0000000000017941 */ /* 0x000fea0003800000 */
.L_x_114:
        /* <DEDUP_REMOVED lines=11> */
.L_x_117:
[----:B------:R-:W-:Y:S05]  /*4a70*/  BSYNC B1 ;  /* 0x0000000000017941 */ /* 0x000fea0003800000 */
.L_x_116:
        /* <DEDUP_REMOVED lines=11> */
.L_x_119:
[----:B------:R-:W-:Y:S05]  /*4b30*/  BSYNC B1 ;  /* 0x0000000000017941 */ /* 0x000fea0003800000 */
.L_x_118:
        /* <DEDUP_REMOVED lines=11> */
.L_x_121:
[----:B------:R-:W-:Y:S05]  /*4bf0*/  BSYNC B1 ;  /* 0x0000000000017941 */ /* 0x000fea0003800000 */
.L_x_120:
        /* <DEDUP_REMOVED lines=11> */
.L_x_123:
[----:B------:R-:W-:Y:S05]  /*4cb0*/  BSYNC B1 ;  /* 0x0000000000017941 */ /* 0x000fea0003800000 */
.L_x_122:
        /* <DEDUP_REMOVED lines=11> */
.L_x_125:
[----:B------:R-:W-:Y:S05]  /*4d70*/  BSYNC B1 ;  /* 0x0000000000017941 */ /* 0x000fea0003800000 */
.L_x_124:
        /* <DEDUP_REMOVED lines=11> */
.L_x_127:
[----:B------:R-:W-:Y:S05]  /*4e30*/  BSYNC B1 ;  /* 0x0000000000017941 */ /* 0x000fea0003800000 */
.L_x_126:
        /* <DEDUP_REMOVED lines=11> */
.L_x_129:
[----:B------:R-:W-:Y:S05]  /*4ef0*/  BSYNC B1 ;  /* 0x0000000000017941 */ /* 0x000fea0003800000 */
.L_x_128:
        /* <DEDUP_REMOVED lines=11> */
.L_x_131:
[----:B------:R-:W-:Y:S05]  /*4fb0*/  BSYNC B1 ;  /* 0x0000000000017941 */ /* 0x000fea0003800000 */
.L_x_130:
        /* <DEDUP_REMOVED lines=11> */
.L_x_133:
[----:B------:R-:W-:Y:S05]  /*5070*/  BSYNC B1 ;  /* 0x0000000000017941 */ /* 0x000fea0003800000 */
.L_x_132:
        /* <DEDUP_REMOVED lines=11> */
.L_x_135:
[----:B------:R-:W-:Y:S05]  /*5130*/  BSYNC B1 ;  /* 0x0000000000017941 */ /* 0x000fea0003800000 */
.L_x_134:
        /* <DEDUP_REMOVED lines=11> */
.L_x_137:
[----:B------:R-:W-:Y:S05]  /*51f0*/  BSYNC B1 ;  /* 0x0000000000017941 */ /* 0x000fea0003800000 */
.L_x_136:
        /* <DEDUP_REMOVED lines=11> */
.L_x_139:
[----:B------:R-:W-:Y:S05]  /*52b0*/  BSYNC B1 ;  /* 0x0000000000017941 */ /* 0x000fea0003800000 */
.L_x_138:
        /* <DEDUP_REMOVED lines=11> */
.L_x_141:
[----:B------:R-:W-:Y:S05]  /*5370*/  BSYNC B1 ;  /* 0x0000000000017941 */ /* 0x000fea0003800000 */
.L_x_140:
        /* <DEDUP_REMOVED lines=11> */
.L_x_143:
[----:B------:R-:W-:Y:S05]  /*5430*/  BSYNC B1 ;  /* 0x0000000000017941 */ /* 0x000fea0003800000 */
.L_x_142:
        /* <DEDUP_REMOVED lines=11> */
.L_x_145:
[----:B------:R-:W-:Y:S05]  /*54f0*/  BSYNC B1 ;  /* 0x0000000000017941 */ /* 0x000fea0003800000 */
.L_x_144:
        /* <DEDUP_REMOVED lines=11> */
.L_x_147:
[----:B------:R-:W-:Y:S05]  /*55b0*/  BSYNC B1 ;  /* 0x0000000000017941 */ /* 0x000fea0003800000 */
.L_x_146:
        /* <DEDUP_REMOVED lines=11> */
.L_x_149:
[----:B------:R-:W-:Y:S05]  /*5670*/  BSYNC B1 ;  /* 0x0000000000017941 */ /* 0x000fea0003800000 */
.L_x_148:
        /* <DEDUP_REMOVED lines=11> */
.L_x_151:
[----:B------:R-:W-:Y:S05]  /*5730*/  BSYNC B1 ;  /* 0x0000000000017941 */ /* 0x000fea0003800000 */
.L_x_150:
[----:B-----5:R-:W-:Y:S01]  /*5740*/  LOP3.LUT R8, R172, 0xffffe000, RZ, 0xc0, !PT ;  /* 0xffffe000ac087812 */ /* 0x020fe200078ec0ff */
[----:B------:R-:W-:Y:S01]  /*5750*/  BSSY B1, `(.L_x_152) ;  /* 0x000000d000017945 */ /* 0x000fe20003800000 */
[----:B------:R-:W-:-:S03]  /*5760*/  IADD3 R153, P1, R153, 0x80, RZ ;  /* 0x0000008099997810 */ /* 0x000fc60007f3e0ff */
[----:B---3--:R-:W-:Y:S01]  /*5770*/  FMUL R91, R8, R155 ;  /* 0x0000009b085b7220 */ /* 0x008fe20000400000 */
[----:B------:R-:W-:Y:S02]  /*5780*/  @P2 IMAD.MOV.U32 R8, RZ, RZ, R168 ;  /* 0x000000ffff082224 */ /* 0x000fe400078e00a8 */
[----:B------:R-:W-:Y:S02]  /*5790*/  IMAD.X R9, RZ, RZ, R9, P1 ;  /* 0x000000ffff097224 */ /* 0x000fe400008e0609 */
[----:B------:R-:W-:Y:S01]  /*57a0*/  FFMA R91, R150, R154, R91 ;  /* 0x0000009a965b7223 */ /* 0x000fe2000000005b */
[----:B------:R-:W-:Y:S01]  /*57b0*/  ISETP.GT.AND P1, PT, R0, 0x79, P0 ;  /* 0x000000790000780c */ /* 0x000fe20000724270 */
[----:B------:R-:W-:-:S03]  /*57c0*/  IMAD R90, R9, R14, RZ ;  /* 0x0000000e095a7224 */ /* 0x000fc600078e02ff */
[----:B------:R-:W-:Y:S01]  /*57d0*/  F2FP.TF32.F32.PACK_B R91, R91 ;  /* 0x0000005bff5b723e */ /* 0x000fe200024050ff */
[----:B------:R-:W-:-:S05]  /*57e0*/  @P2 IMAD.MOV.U32 R9, RZ, RZ, R169 ;  /* 0x000000ffff092224 */ /* 0x000fca00078e00a9 */
[----:B------:R3:W-:Y:S03]  /*57f0*/  @P2 STG.E desc[UR36][R8.64+0x1e0], R91 ;  /* 0x0001e05b08002986 */ /* 0x0007e6000c101924 */
[----:B------:R-:W-:Y:S05]  /*5800*/  @!P1 BRA `(.L_x_153) ;  /* 0x0000000000049947 */ /* 0x000fea0003800000 */
[----:B------:R0:W5:Y:S02]  /*5810*/  LDG.E.LTC128B R172, desc[UR36][R88.64+0x1e4] ;  /* 0x0001e42458ac7981 */ /* 0x000164000c1e1920 */
.L_x_153:
[----:B------:R-:W-:Y:S05]  /*5820*/  BSYNC B1 ;  /* 0x0000000000017941 */ /* 0x000fea0003800000 */
.L_x_152:
[----:B0-2--5:R-:W-:Y:S01]  /*5830*/  LOP3.LUT R88, R172, 0xffffe000, RZ, 0xc0, !PT ;  /* 0xffffe000ac587812 */ /* 0x025fe200078ec0ff */
[----:B------:R-:W-:Y:S01]  /*5840*/  IMAD R97, R153, R15, R90 ;  /* 0x0000000f99617224 */ /* 0x000fe200078e025a */
[----:B------:R-:W-:Y:S01]  /*5850*/  ISETP.GT.AND P0, PT, R3, 0x80, PT ;  /* 0x000000800300780c */ /* 0x000fe20003f04270 */
[----:B---3--:R-:W-:-:S04]  /*5860*/  IMAD.WIDE.U32 R8, R153, R14, R156 ;  /* 0x0000000e99087225 */ /* 0x008fc800078e009c */
[----:B------:R-:W-:Y:S01]  /*5870*/  FMUL R88, R88, R155 ;  /* 0x0000009b58587220 */ /* 0x000fe20000400000 */
[----:B------:R-:W-:Y:S01]  /*5880*/  ISETP.GT.AND P3, PT, R0, RZ, P0 ;  /* 0x000000ff0000720c */ /* 0x000fe20000764270 */
[----:B------:R-:W-:Y:S02]  /*5890*/  IMAD.IADD R9, R9, 0x1, R97 ;  /* 0x0000000109097824 */ /* 0x000fe400078e0261 */
[----:B------:R-:W-:Y:S01]  /*58a0*/  FFMA R151, R151, R154, R88 ;  /* 0x0000009a97977223 */ /* 0x000fe20000000058 */
[----:B------:R-:W-:-:S04]  /*58b0*/  LEA R88, P2, R8, R10, 0x2 ;  /* 0x0000000a08587211 */ /* 0x000fc800078410ff */
[----:B------:R-:W-:Y:S02]  /*58c0*/  F2FP.TF32.F32.PACK_B R151, R151 ;  /* 0x00000097ff97723e */ /* 0x000fe400024050ff */
[----:B------:R-:W-:-:S03]  /*58d0*/  LEA.HI.X R89, R8, R11, R9, 0x2, P2 ;  /* 0x0000000b08597211 */ /* 0x000fc600010f1409 */
[----:B------:R0:W-:Y:S04]  /*58e0*/  @P1 STG.E desc[UR36][R168.64+0x1e4], R151 ;  /* 0x0001e497a8001986 */ /* 0x0001e8000c101924 */
[----:B------:R-:W2:Y:S01]  /*58f0*/  @P3 LDG.E.LTC128B R172, desc[UR36][R88.64] ;  /* 0x0000002458ac3981 */ /* 0x000ea2000c1e1920 */
[----:B------:R-:W-:Y:S01]  /*5900*/  IMAD.WIDE.U32 R8, R153, R14, R6 ;  /* 0x0000000e99087225 */ /* 0x000fe200078e0006 */
[----:B------:R-:W-:Y:S01]  /*5910*/  SHF.L.U64.HI R95, R4, 0x9, R5 ;  /* 0x00000009045f7819 */ /* 0x000fe20000010205 */
[----:B------:R-:W-:Y:S01]  /*5920*/  BSSY B1, `(.L_x_154) ;  /* 0x0000011000017945 */ /* 0x000fe20003800000 */
[----:B------:R-:W-:Y:S01]  /*5930*/  ISETP.GT.AND P2, PT, R0, 0x1, P0 ;  /* 0x000000010000780c */ /* 0x000fe20000744270 */
[----:B------:R-:W-:Y:S02]  /*5940*/  IMAD.IADD R9, R97, 0x1, R9 ;  /* 0x0000000161097824 */ /* 0x000fe400078e0209 */
[----:B------:R-:W-:Y:S01]  /*5950*/  IMAD.SHL.U32 R93, R4, 0x200, RZ ;  /* 0x00000200045d7824 */ /* 0x000fe200078e00ff */
[----:B--2---:R-:W-:-:S05]  /*5960*/  LOP3.LUT R90, R172, 0xffffe000, RZ, 0xc0, !PT ;  /* 0xffffe000ac5a7812 */ /* 0x004fca00078ec0ff */
[----:B------:R-:W-:Y:S01]  /*5970*/  FMUL R15, R90, R155 ;  /* 0x0000009b5a0f7220 */ /* 0x000fe20000400000 */
[----:B------:R-:W-:Y:S01]  /*5980*/  IMAD.WIDE.U32 R90, R23, R12, R8 ;  /* 0x0000000c175a7225 */ /* 0x000fe200078e0008 */
[----:B------:R-:W-:-:S03]  /*5990*/  IADD3 R8, P1, R93, R158, RZ ;  /* 0x0000009e5d087210 */ /* 0x000fc60007f3e0ff */
[----:B------:R-:W-:Y:S01]  /*59a0*/  FFMA R15, R24, R154, R15 ;  /* 0x0000009a180f7223 */ /* 0x000fe2000000000f */
[----:B------:R-:W-:Y:S01]  /*59b0*/  IMAD.IADD R5, R13, 0x1, R91 ;  /* 0x000000010d057824 */ /* 0x000fe200078e025b */
[C---:B------:R-:W-:Y:S01]  /*59c0*/  LEA R4, P4, R90.reuse, R10, 0x2 ;  /* 0x0000000a5a047211 */ /* 0x040fe200078810ff */
[----:B------:R-:W-:Y:S02]  /*59d0*/  IMAD.X R9, R95, 0x1, R159, P1 ;  /* 0x000000015f097824 */ /* 0x000fe400008e069f */
[----:B------:R-:W-:Y:S02]  /*59e0*/  F2FP.TF32.F32.PACK_B R15, R15 ;  /* 0x0000000fff0f723e */ /* 0x000fe400024050ff */
[----:B------:R-:W-:-:S03]  /*59f0*/  LEA.HI.X R5, R90, R11, R5, 0x2, P4 ;  /* 0x0000000b5a057211 */ /* 0x000fc600020f1405 */
[----:B------:R0:W-:Y:S01]  /*5a00*/  @P3 STG.E desc[UR36][R8.64], R15 ;  /* 0x0000000f08003986 */ /* 0x0001e2000c101924 */
[----:B------:R-:W-:Y:S05]  /*5a10*/  @!P2 BRA `(.L_x_155) ;  /* 0x000000000004a947 */ /* 0x000fea0003800000 */
[----:B------:R2:W5:Y:S02]  /*5a20*/  LDG.E.LTC128B R172, desc[UR36][R4.64+0x4] ;  /* 0x0000042404ac7981 */ /* 0x000564000c1e1920 */
.L_x_155:
[----:B------:R-:W-:Y:S05]  /*5a30*/  BSYNC B1 ;  /* 0x0000000000017941 */ /* 0x000fea0003800000 */
.L_x_154:
[----:B-----5:R-:W-:Y:S01]  /*5a40*/  LOP3.LUT R24, R172, 0xffffe000, RZ, 0xc0, !PT ;  /* 0xffffe000ac187812 */ /* 0x020fe200078ec0ff */
[----:B0-----:R-:W-:Y:S01]  /*5a50*/  IMAD.WIDE.U32 R14, R153, R14, R160 ;  /* 0x0000000e990e7225 */ /* 0x001fe200078e00a0 */
[----:B------:R-:W-:Y:S01]  /*5a60*/  ISETP.GT.AND P1, PT, R3, 0x88, PT ;  /* 0x000000880300780c */ /* 0x000fe20003f24270 */
[----:B------:R-:W-:Y:S02]  /*5a70*/  BSSY B1, `(.L_x_156) ;  /* 0x000000f000017945 */ /* 0x000fe40003800000 */
[----:B------:R-:W-:Y:S01]  /*5a80*/  FMUL R24, R24, R155 ;  /* 0x0000009b18187220 */ /* 0x000fe20000400000 */
[----:B------:R-:W-:Y:S01]  /*5a90*/  ISETP.GT.AND P3, PT, R0, RZ, P1 ;  /* 0x000000ff0000720c */ /* 0x000fe20000f64270 */
[----:B------:R-:W-:Y:S01]  /*5aa0*/  IMAD.IADD R97, R97, 0x1, R15 ;  /* 0x0000000161617824 */ /* 0x000fe200078e020f */
[----:B------:R-:W-:Y:S01]  /*5ab0*/  IADD3 R20, P5, R20, R14, RZ ;  /* 0x0000000e14147210 */ /* 0x000fe20007fbe0ff */
[----:B------:R-:W-:Y:S01]  /*5ac0*/  FFMA R25, R25, R154, R24 ;  /* 0x0000009a19197223 */ /* 0x000fe20000000018 */
[----:B------:R-:W-:-:S03]  /*5ad0*/  IADD3 R14, P4, R6, R14, RZ ;  /* 0x0000000e060e7210 */ /* 0x000fc60007f9e0ff */
[----:B------:R-:W-:Y:S01]  /*5ae0*/  IMAD.X R156, R97, 0x1, R157, P5 ;  /* 0x00000001619c7824 */ /* 0x000fe200028e069d */
[----:B------:R-:W-:Y:S01]  /*5af0*/  F2FP.TF32.F32.PACK_B R25, R25 ;  /* 0x00000019ff19723e */ /* 0x000fe200024050ff */
[----:B------:R-:W-:Y:S01]  /*5b00*/  IMAD.X R15, R7, 0x1, R97, P4 ;  /* 0x00000001070f7824 */ /* 0x000fe200020e0661 */
[----:B------:R-:W-:-:S03]  /*5b10*/  LEA R6, P5, R20, R10, 0x2 ;  /* 0x0000000a14067211 */ /* 0x000fc600078a10ff */
[----:B------:R0:W-:Y:S01]  /*5b20*/  @P2 STG.E desc[UR36][R8.64+0x4], R25 ;  /* 0x0000041908002986 */ /* 0x0001e2000c101924 */
[----:B------:R-:W-:Y:S01]  /*5b30*/  LEA.HI.X R7, R20, R11, R156, 0x2, P5 ;  /* 0x0000000b14077211 */ /* 0x000fe200028f149c */
[----:B------:R-:W-:Y:S08]  /*5b40*/  @!P3 BRA `(.L_x_157) ;  /* 0x000000000004b947 */ /* 0x000ff00003800000 */
[----:B------:R3:W5:Y:S02]  /*5b50*/  LDG.E.LTC128B R172, desc[UR36][R6.64] ;  /* 0x0000002406ac7981 */ /* 0x000764000c1e1920 */
.L_x_157:
[----:B------:R-:W-:Y:S05]  /*5b60*/  BSYNC B1 ;  /* 0x0000000000017941 */ /* 0x000fea0003800000 */
.L_x_156:
[----:B---3-5:R-:W-:Y:S01]  /*5b70*/  LOP3.LUT R6, R172, 0xffffe000, RZ, 0xc0, !PT ;  /* 0xffffe000ac067812 */ /* 0x028fe200078ec0ff */
[----:B------:R-:W-:Y:S01]  /*5b80*/  IMAD.WIDE.U32 R14, R23, R12, R14 ;  /* 0x0000000c170e7225 */ /* 0x000fe200078e000e */
[----:B------:R-:W-:Y:S01]  /*5b90*/  ISETP.GT.AND P2, PT, R0, 0x1, P1 ;  /* 0x000000010000780c */ /* 0x000fe20000f44270 */
[----:B------:R-:W-:Y:S02]  /*5ba0*/  BSSY B1, `(.L_x_158) ;  /* 0x000000c000017945 */ /* 0x000fe40003800000 */
[----:B------:R-:W-:Y:S01]  /*5bb0*/  FMUL R3, R6, R155 ;  /* 0x0000009b06037220 */ /* 0x000fe20000400000 */
[----:B------:R-:W-:Y:S01]  /*5bc0*/  IADD3 R6, P4, R8, R165, RZ ;  /* 0x000000a508067210 */ /* 0x000fe20007f9e0ff */
[----:B------:R-:W-:Y:S01]  /*5bd0*/  IMAD.IADD R13, R13, 0x1, R15 ;  /* 0x000000010d0d7824 */ /* 0x000fe200078e020f */
[----:B------:R-:W-:Y:S01]  /*5be0*/  LEA R10, P5, R14, R10, 0x2 ;  /* 0x0000000a0e0a7211 */ /* 0x000fe200078a10ff */
[----:B------:R-:W-:Y:S02]  /*5bf0*/  FFMA R3, R26, R154, R3 ;  /* 0x0000009a1a037223 */ /* 0x000fe40000000003 */
[----:B------:R-:W-:Y:S01]  /*5c00*/  IMAD.X R7, R9, 0x1, R167, P4 ;  /* 0x0000000109077824 */ /* 0x000fe200020e06a7 */
[----:B------:R-:W-:-:S02]  /*5c10*/  LEA.HI.X R11, R14, R11, R13, 0x2, P5 ;  /* 0x0000000b0e0b7211 */ /* 0x000fc400028f140d */
[----:B------:R-:W-:-:S05]  /*5c20*/  F2FP.TF32.F32.PACK_B R3, R3 ;  /* 0x00000003ff03723e */ /* 0x000fca00024050ff */
[----:B------:R3:W-:Y:S01]  /*5c30*/  @P3 STG.E desc[UR36][R6.64], R3 ;  /* 0x0000000306003986 */ /* 0x0007e2000c101924 */
[----:B------:R-:W-:Y:S05]  /*5c40*/  @!P2 BRA `(.L_x_159) ;  /* 0x000000000004a947 */ /* 0x000fea0003800000 */
[----:B------:R0:W5:Y:S02]  /*5c50*/  LDG.E.LTC128B R172, desc[UR36][R10.64+0x4] ;  /* 0x000004240aac7981 */ /* 0x000164000c1e1920 */
.L_x_159:
[----:B------:R-:W-:Y:S05]  /*5c60*/  BSYNC B1 ;  /* 0x0000000000017941 */ /* 0x000fea0003800000 */
.L_x_158:
[----:B-----5:R-:W-:Y:S01]  /*5c70*/  LOP3.LUT R12, R172, 0xffffe000, RZ, 0xc0, !PT ;  /* 0xffffe000ac0c7812 */ /* 0x020fe200078ec0ff */
[----:B------:R-:W-:Y:S01]  /*5c80*/  BSSY B1, `(.L_x_160) ;  /* 0x0000008000017945 */ /* 0x000fe20003800000 */
[----:B------:R-:W-:-:S03]  /*5c90*/  ISETP.GT.AND P3, PT, R0, 0x8, P0 ;  /* 0x000000080000780c */ /* 0x000fc60000764270 */
[----:B------:R-:W-:-:S04]  /*5ca0*/  FMUL R12, R12, R155 ;  /* 0x0000009b0c0c7220 */ /* 0x000fc80000400000 */
[----:B------:R-:W-:-:S05]  /*5cb0*/  FFMA R27, R27, R154, R12 ;  /* 0x0000009a1b1b7223 */ /* 0x000fca000000000c */
[----:B------:R-:W-:-:S05]  /*5cc0*/  F2FP.TF32.F32.PACK_B R27, R27 ;  /* 0x0000001bff1b723e */ /* 0x000fca00024050ff */
[----:B------:R0:W-:Y:S01]  /*5cd0*/  @P2 STG.E desc[UR36][R6.64+0x4], R27 ;  /* 0x0000041b06002986 */ /* 0x0001e2000c101924 */
[----:B------:R-:W-:Y:S05]  /*5ce0*/  @!P3 BRA `(.L_x_161) ;  /* 0x000000000004b947 */ /* 0x000fea0003800000 */
[----:B------:R0:W5:Y:S02]  /*5cf0*/  LDG.E.LTC128B R172, desc[UR36][R4.64+0x20] ;  /* 0x0000202404ac7981 */ /* 0x000164000c1e1920 */
.L_x_161:
[----:B------:R-:W-:Y:S05]  /*5d00*/  BSYNC B1 ;  /* 0x0000000000017941 */ /* 0x000fea0003800000 */
.L_x_160:
[----:B0--3-5:R-:W-:Y:S01]  /*5d10*/  LOP3.LUT R6, R172, 0xffffe000, RZ, 0xc0, !PT ;  /* 0xffffe000ac067812 */ /* 0x029fe200078ec0ff */
[----:B------:R-:W-:Y:S01]  /*5d20*/  IMAD.MOV.U32 R7, RZ, RZ, R9 ;  /* 0x000000ffff077224 */ /* 0x000fe200078e0009 */
[----:B------:R-:W-:Y:S01]  /*5d30*/  ISETP.GT.AND P2, PT, R0, 0x9, P0 ;  /* 0x000000090000780c */ /* 0x000fe20000744270 */
[----:B------:R-:W-:Y:S02]  /*5d40*/  BSSY B1, `(.L_x_162) ;  /* 0x0000008000017945 */ /* 0x000fe40003800000 */
[----:B------:R-:W-:Y:S01]  /*5d50*/  FMUL R3, R6, R155 ;  /* 0x0000009b06037220 */ /* 0x000fe20000400000 */
[----:B------:R-:W-:-:S03]  /*5d60*/  IMAD.MOV.U32 R6, RZ, RZ, R8 ;  /* 0x000000ffff067224 */ /* 0x000fc600078e0008 */
[----:B------:R-:W-:-:S05]  /*5d70*/  FFMA R3, R28, R154, R3 ;  /* 0x0000009a1c037223 */ /* 0x000fca0000000003 */
[----:B------:R-:W-:-:S05]  /*5d80*/  F2FP.TF32.F32.PACK_B R3, R3 ;  /* 0x00000003ff03723e */ /* 0x000fca00024050ff */
[----:B------:R0:W-:Y:S01]  /*5d90*/  @P3 STG.E desc[UR36][R6.64+0x20], R3 ;  /* 0x0000200306003986 */ /* 0x0001e2000c101924 */
[----:B------:R-:W-:Y:S05]  /*5da0*/  @!P2 BRA `(.L_x_163) ;  /* 0x000000000004a947 */ /* 0x000fea0003800000 */
[----:B------:R3:W5:Y:S02]  /*5db0*/  LDG.E.LTC128B R172, desc[UR36][R4.64+0x24] ;  /* 0x0000242404ac7981 */ /* 0x000764000c1e1920 */
.L_x_163:
[----:B------:R-:W-:Y:S05]  /*5dc0*/  BSYNC B1 ;  /* 0x0000000000017941 */ /* 0x000fea0003800000 */
.L_x_162:
        /* <DEDUP_REMOVED lines=9> */
.L_x_165:
[----:B------:R-:W-:Y:S05]  /*5e60*/  BSYNC B1 ;  /* 0x0000000000017941 */ /* 0x000fea0003800000 */
.L_x_164:
[----:B-----5:R-:W-:Y:S01]  /*5e70*/  LOP3.LUT R12, R172, 0xffffe000, RZ, 0xc0, !PT ;  /* 0xffffe000ac0c7812 */ /* 0x020fe200078ec0ff */
[----:B------:R-:W-:Y:S01]  /*5e80*/  BSSY B1, `(.L_x_166) ;  /* 0x000000a000017945 */ /* 0x000fe20003800000 */
[----:B------:R-:W-:Y:S02]  /*5e90*/  IADD3 R8, P3, R165, R8, RZ ;  /* 0x00000008a5087210 */ /* 0x000fe40007f7e0ff */
[----:B------:R-:W-:Y:S01]  /*5ea0*/  ISETP.GT.AND P2, PT, R0, 0x9, P1 ;  /* 0x000000090000780c */ /* 0x000fe20000f44270 */
[----:B0-----:R-:W-:Y:S02]  /*5eb0*/  FMUL R3, R12, R155 ;  /* 0x0000009b0c037220 */ /* 0x001fe40000400000 */
[----:B------:R-:W-:Y:S02]  /*5ec0*/  IMAD.X R9, R167, 0x1, R9, P3 ;  /* 0x00000001a7097824 */ /* 0x000fe400018e0609 */
[----:B------:R-:W-:-:S05]  /*5ed0*/  FFMA R3, R30, R154, R3 ;  /* 0x0000009a1e037223 */ /* 0x000fca0000000003 */
[----:B------:R-:W-:-:S05]  /*5ee0*/  F2FP.TF32.F32.PACK_B R3, R3 ;  /* 0x00000003ff03723e */ /* 0x000fca00024050ff */
[----:B------:R0:W-:Y:S01]  /*5ef0*/  @P4 STG.E desc[UR36][R8.64+0x20], R3 ;  /* 0x0000200308004986 */ /* 0x0001e2000c101924 */
[----:B------:R-:W-:Y:S05]  /*5f00*/  @!P2 BRA `(.L_x_167) ;  /* 0x000000000004a947 */ /* 0x000fea0003800000 */
[----:B------:R0:W5:Y:S02]  /*5f10*/  LDG.E.LTC128B R172, desc[UR36][R10.64+0x24] ;  /* 0x000024240aac7981 */ /* 0x000164000c1e1920 */
.L_x_167:
[----:B------:R-:W-:Y:S05]  /*5f20*/  BSYNC B1 ;  /* 0x0000000000017941 */ /* 0x000fea0003800000 */
.L_x_166:
[----:B0----5:R-:W-:Y:S01]  /*5f30*/  LOP3.LUT R8, R172, 0xffffe000, RZ, 0xc0, !PT ;  /* 0xffffe000ac087812 */ /* 0x021fe200078ec0ff */
[----:B------:R-:W-:Y:S01]  /*5f40*/  BSSY B1, `(.L_x_168) ;  /* 0x000000a000017945 */ /* 0x000fe20003800000 */
[----:B------:R-:W-:-:S03]  /*5f50*/  ISETP.GT.AND P3, PT, R0, 0x10, P0 ;  /* 0x000000100000780c */ /* 0x000fc60000764270 */
[----:B------:R-:W-:Y:S01]  /*5f60*/  FMUL R12, R8, R155 ;  /* 0x0000009b080c7220 */ /* 0x000fe20000400000 */
[----:B------:R-:W-:-:S03]  /*5f70*/  IADD3 R8, P4, P5, R165, R158, R93 ;  /* 0x0000009ea5087210 */ /* 0x000fc60007d9e05d */
[----:B------:R-:W-:Y:S01]  /*5f80*/  FFMA R31, R31, R154, R12 ;  /* 0x0000009a1f1f7223 */ /* 0x000fe2000000000c */
[----:B------:R-:W-:-:S04]  /*5f90*/  IADD3.X R9, R167, R159, R95, P4, P5 ;  /* 0x0000009fa7097210 */ /* 0x000fc800027ea45f */
[----:B------:R-:W-:-:S05]  /*5fa0*/  F2FP.TF32.F32.PACK_B R31, R31 ;  /* 0x0000001fff1f723e */ /* 0x000fca00024050ff */
[----:B------:R0:W-:Y:S01]  /*5fb0*/  @P2 STG.E desc[UR36][R8.64+0x24], R31 ;  /* 0x0000241f08002986 */ /* 0x0001e2000c101924 */
[----:B------:R-:W-:Y:S05]  /*5fc0*/  @!P3 BRA `(.L_x_169) ;  /* 0x000000000004b947 */ /* 0x000fea0003800000 */
[----:B------:R0:W5:Y:S02]  /*5fd0*/  LDG.E.LTC128B R172, desc[UR36][R4.64+0x40] ;  /* 0x0000402404ac7981 */ /* 0x000164000c1e1920 */
.L_x_169:
[----:B------:R-:W-:Y:S05]  /*5fe0*/  BSYNC B1 ;  /* 0x0000000000017941 */ /* 0x000fea0003800000 */
.L_x_168:
        /* <DEDUP_REMOVED lines=9> */
.L_x_171:
[----:B------:R-:W-:Y:S05]  /*6080*/  BSYNC B1 ;  /* 0x0000000000017941 */ /* 0x000fea0003800000 */
.L_x_170:
        /* <DEDUP_REMOVED lines=9> */
.L_x_173:
[----:B------:R-:W-:Y:S05]  /*6120*/  BSYNC B1 ;  /* 0x0000000000017941 */ /* 0x000fea0003800000 */
.L_x_172:
[----:B-----5:R-:W-:Y:S01]  /*6130*/  LOP3.LUT R12, R172, 0xffffe000, RZ, 0xc0, !PT ;  /* 0xffffe000ac0c7812 */ /* 0x020fe200078ec0ff */
[----:B------:R-:W-:Y:S01]  /*6140*/  BSSY B1, `(.L_x_174) ;  /* 0x0000008000017945 */ /* 0x000fe20003800000 */
[----:B------:R-:W-:-:S03]  /*6150*/  ISETP.GT.AND P2, PT, R0, 0x11, P1 ;  /* 0x000000110000780c */ /* 0x000fc60000f44270 */
[----:B0-----:R-:W-:-:S04]  /*6160*/  FMUL R3, R12, R155 ;  /* 0x0000009b0c037220 */ /* 0x001fc80000400000 */
[----:B------:R-:W-:-:S05]  /*6170*/  FFMA R3, R34, R154, R3 ;  /* 0x0000009a22037223 */ /* 0x000fca0000000003 */
[----:B------:R-:W-:-:S05]  /*6180*/  F2FP.TF32.F32.PACK_B R3, R3 ;  /* 0x00000003ff03723e */ /* 0x000fca00024050ff */
[----:B------:R0:W-:Y:S01]  /*6190*/  @P3 STG.E desc[UR36][R8.64+0x40], R3 ;  /* 0x0000400308003986 */ /* 0x0001e2000c101924 */
[----:B------:R-:W-:Y:S05]  /*61a0*/  @!P2 BRA `(.L_x_175) ;  /* 0x000000000004a947 */ /* 0x000fea0003800000 */
[----:B------:R0:W5:Y:S02]  /*61b0*/  LDG.E.LTC128B R172, desc[UR36][R10.64+0x44] ;  /* 0x000044240aac7981 */ /* 0x000164000c1e1920 */
.L_x_175:
[----:B------:R-:W-:Y:S05]  /*61c0*/  BSYNC B1 ;  /* 0x0000000000017941 */ /* 0x000fea0003800000 */
.L_x_174:
        /* <DEDUP_REMOVED lines=9> */
.L_x_177:
[----:B------:R-:W-:Y:S05]  /*6260*/  BSYNC B1 ;  /* 0x0000000000017941 */ /* 0x000fea0003800000 */
.L_x_176:
        /* <DEDUP_REMOVED lines=9> */
.L_x_179:
[----:B------:R-:W-:Y:S05]  /*6300*/  BSYNC B1 ;  /* 0x0000000000017941 */ /* 0x000fea0003800000 */
.L_x_178:
        /* <DEDUP_REMOVED lines=9> */
.L_x_181:
[----:B------:R-:W-:Y:S05]  /*63a0*/  BSYNC B1 ;  /* 0x0000000000017941 */ /* 0x000fea0003800000 */
.L_x_180:
        /* <DEDUP_REMOVED lines=9> */
.L_x_183:
[----:B------:R-:W-:Y:S05]  /*6440*/  BSYNC B1 ;  /* 0x0000000000017941 */ /* 0x000fea0003800000 */
.L_x_182:
        /* <DEDUP_REMOVED lines=9> */
.L_x_185:
[----:B------:R-:W-:Y:S05]  /*64e0*/  BSYNC B1 ;  /* 0x0000000000017941 */ /* 0x000fea0003800000 */
.L_x_184:
        /* <DEDUP_REMOVED lines=9> */
.L_x_187:
[----:B------:R-:W-:Y:S05]  /*6580*/  BSYNC B1 ;  /* 0x0000000000017941 */ /* 0x000fea0003800000 */
.L_x_186:
        /* <DEDUP_REMOVED lines=9> */
.L_x_189:
[----:B------:R-:W-:Y:S05]  /*6620*/  BSYNC B1 ;  /* 0x0000000000017941 */ /* 0x000fea0003800000 */
.L_x_188:
        /* <DEDUP_REMOVED lines=9> */
.L_x_191:
[----:B------:R-:W-:Y:S05]  /*66c0*/  BSYNC B1 ;  /* 0x0000000000017941 */ /* 0x000fea0003800000 */
.L_x_190:
        /* <DEDUP_REMOVED lines=9> */
.L_x_193:
[----:B------:R-:W-:Y:S05]  /*6760*/  BSYNC B1 ;  /* 0x0000000000017941 */ /* 0x000fea0003800000 */
.L_x_192:
        /* <DEDUP_REMOVED lines=9> */
.L_x_195:
[----:B------:R-:W-:Y:S05]  /*6800*/  BSYNC B1 ;  /* 0x0000000000017941 */ /* 0x000fea0003800000 */
.L_x_194:
        /* <DEDUP_REMOVED lines=9> */
.L_x_197:
[----:B------:R-:W-:Y:S05]  /*68a0*/  BSYNC B1 ;  /* 0x0000000000017941 */ /* 0x000fea0003800000 */
.L_x_196:
        /* <DEDUP_REMOVED lines=9> */
.L_x_199:
[----:B------:R-:W-:Y:S05]  /*6940*/  BSYNC B1 ;  /* 0x0000000000017941 */ /* 0x000fea0003800000 */
.L_x_198:
        /* <DEDUP_REMOVED lines=9> */
.L_x_201:
[----:B------:R-:W-:Y:S05]  /*69e0*/  BSYNC B1 ;  /* 0x0000000000017941 */ /* 0x000fea0003800000 */
.L_x_200:
        /* <DEDUP_REMOVED lines=9> */
.L_x_203:
[----:B------:R-:W-:Y:S05]  /*6a80*/  BSYNC B1 ;  /* 0x0000000000017941 */ /* 0x000fea0003800000 */
.L_x_202:
        /* <DEDUP_REMOVED lines=9> */
.L_x_205:
[----:B------:R-:W-:Y:S05]  /*6b20*/  BSYNC B1 ;  /* 0x0000000000017941 */ /* 0x000fea0003800000 */
.L_x_204:
        /* <DEDUP_REMOVED lines=9> */
.L_x_207:
[----:B------:R-:W-:Y:S05]  /*6bc0*/  BSYNC B1 ;  /* 0x0000000000017941 */ /* 0x000fea0003800000 */
.L_x_206:
        /* <DEDUP_REMOVED lines=9> */
.L_x_209:
[----:B------:R-:W-:Y:S05]  /*6c60*/  BSYNC B1 ;  /* 0x0000000000017941 */ /* 0x000fea0003800000 */
.L_x_208:
        /* <DEDUP_REMOVED lines=9> */
.L_x_211:
[----:B------:R-:W-:Y:S05]  /*6d00*/  BSYNC B1 ;  /* 0x0000000000017941 */ /* 0x000fea0003800000 */
.L_x_210:
        /* <DEDUP_REMOVED lines=9> */
.L_x_213:
[----:B------:R-:W-:Y:S05]  /*6da0*/  BSYNC B1 ;  /* 0x0000000000017941 */ /* 0x000fea0003800000 */
.L_x_212:
        /* <DEDUP_REMOVED lines=9> */
.L_x_215:
[----:B------:R-:W-:Y:S05]  /*6e40*/  BSYNC B1 ;  /* 0x0000000000017941 */ /* 0x000fea0003800000 */
.L_x_214:
        /* <DEDUP_REMOVED lines=9> */
.L_x_217:
[----:B------:R-:W-:Y:S05]  /*6ee0*/  BSYNC B1 ;  /* 0x0000000000017941 */ /* 0x000fea0003800000 */
.L_x_216:
        /* <DEDUP_REMOVED lines=9> */
.L_x_219:
[----:B------:R-:W-:Y:S05]  /*6f80*/  BSYNC B1 ;  /* 0x0000000000017941 */ /* 0x000fea0003800000 */
.L_x_218:
        /* <DEDUP_REMOVED lines=9> */
.L_x_221:
[----:B------:R-:W-:Y:S05]  /*7020*/  BSYNC B1 ;  /* 0x0000000000017941 */ /* 0x000fea0003800000 */
.L_x_220:
        /* <DEDUP_REMOVED lines=9> */
.L_x_223:
[----:B------:R-:W-:Y:S05]  /*70c0*/  BSYNC B1 ;  /* 0x0000000000017941 */ /* 0x000fea0003800000 */
.L_x_222:
        /* <DEDUP_REMOVED lines=9> */
.L_x_225:
[----:B------:R-:W-:Y:S05]  /*7160*/  BSYNC B1 ;  /* 0x0000000000017941 */ /* 0x000fea0003800000 */
.L_x_224:
        /* <DEDUP_REMOVED lines=9> */
.L_x_227:
[----:B------:R-:W-:Y:S05]  /*7200*/  BSYNC B1 ;  /* 0x0000000000017941 */ /* 0x000fea0003800000 */
.L_x_226:
        /* <DEDUP_REMOVED lines=9> */
.L_x_229:
[----:B------:R-:W-:Y:S05]  /*72a0*/  BSYNC B1 ;  /* 0x0000000000017941 */ /* 0x000fea0003800000 */
.L_x_228:
        /* <DEDUP_REMOVED lines=9> */
.L_x_231:
[----:B------:R-:W-:Y:S05]  /*7340*/  BSYNC B1 ;  /* 0x0000000000017941 */ /* 0x000fea0003800000 */
.L_x_230:
        /* <DEDUP_REMOVED lines=9> */
.L_x_233:
[----:B------:R-:W-:Y:S05]  /*73e0*/  BSYNC B1 ;  /* 0x0000000000017941 */ /* 0x000fea0003800000 */
.L_x_232:
        /* <DEDUP_REMOVED lines=9> */
.L_x_235:
[----:B------:R-:W-:Y:S05]  /*7480*/  BSYNC B1 ;  /* 0x0000000000017941 */ /* 0x000fea0003800000 */
.L_x_234:
        /* <DEDUP_REMOVED lines=9> */
.L_x_237:
[----:B------:R-:W-:Y:S05]  /*7520*/  BSYNC B1 ;  /* 0x0000000000017941 */ /* 0x000fea0003800000 */
.L_x_236:
        /* <DEDUP_REMOVED lines=9> */
.L_x_239:
[----:B------:R-:W-:Y:S05]  /*75c0*/  BSYNC B1 ;  /* 0x0000000000017941 */ /* 0x000fea0003800000 */
.L_x_238:
        /* <DEDUP_REMOVED lines=9> */
.L_x_241:
[----:B------:R-:W-:Y:S05]  /*7660*/  BSYNC B1 ;  /* 0x0000000000017941 */ /* 0x000fea0003800000 */
.L_x_240:
        /* <DEDUP_REMOVED lines=9> */
.L_x_243:
[----:B------:R-:W-:Y:S05]  /*7700*/  BSYNC B1 ;  /* 0x0000000000017941 */ /* 0x000fea0003800000 */
.L_x_242:
        /* <DEDUP_REMOVED lines=9> */
.L_x_245:
[----:B------:R-:W-:Y:S05]  /*77a0*/  BSYNC B1 ;  /* 0x0000000000017941 */ /* 0x000fea0003800000 */
.L_x_244:
        /* <DEDUP_REMOVED lines=9> */
.L_x_247:
[----:B------:R-:W-:Y:S05]  /*7840*/  BSYNC B1 ;  /* 0x0000000000017941 */ /* 0x000fea0003800000 */
.L_x_246:
        /* <DEDUP_REMOVED lines=9> */
.L_x_249:
[----:B------:R-:W-:Y:S05]  /*78e0*/  BSYNC B1 ;  /* 0x0000000000017941 */ /* 0x000fea0003800000 */
.L_x_248:
        /* <DEDUP_REMOVED lines=9> */
.L_x_251:
[----:B------:R-:W-:Y:S05]  /*7980*/  BSYNC B1 ;  /* 0x0000000000017941 */ /* 0x000fea0003800000 */
.L_x_250:
        /* <DEDUP_REMOVED lines=9> */
.L_x_253:
[----:B------:R-:W-:Y:S05]  /*7a20*/  BSYNC B1 ;  /* 0x0000000000017941 */ /* 0x000fea0003800000 */
.L_x_252:
        /* <DEDUP_REMOVED lines=9> */
.L_x_255:
[----:B------:R-:W-:Y:S05]  /*7ac0*/  BSYNC B1 ;  /* 0x0000000000017941 */ /* 0x000fea0003800000 */
.L_x_254:
        /* <DEDUP_REMOVED lines=9> */
.L_x_257:
[----:B------:R-:W-:Y:S05]  /*7b60*/  BSYNC B1 ;  /* 0x0000000000017941 */ /* 0x000fea0003800000 */
.L_x_256:
        /* <DEDUP_REMOVED lines=9> */
.L_x_259:
[----:B------:R-:W-:Y:S05]  /*7c00*/  BSYNC B1 ;  /* 0x0000000000017941 */ /* 0x000fea0003800000 */
.L_x_258:
        /* <DEDUP_REMOVED lines=9> */
.L_x_261:
[----:B------:R-:W-:Y:S05]  /*7ca0*/  BSYNC B1 ;  /* 0x0000000000017941 */ /* 0x000fea0003800000 */
.L_x_260:
        /* <DEDUP_REMOVED lines=9> */
.L_x_263:
[----:B------:R-:W-:Y:S05]  /*7d40*/  BSYNC B1 ;  /* 0x0000000000017941 */ /* 0x000fea0003800000 */
.L_x_262:
        /* <DEDUP_REMOVED lines=9> */
.L_x_265:
[----:B------:R-:W-:Y:S05]  /*7de0*/  BSYNC B1 ;  /* 0x0000000000017941 */ /* 0x000fea0003800000 */
.L_x_264:
        /* <DEDUP_REMOVED lines=9> */
.L_x_267:
[----:B------:R-:W-:Y:S05]  /*7e80*/  BSYNC B1 ;  /* 0x0000000000017941 */ /* 0x000fea0003800000 */
.L_x_266:
        /* <DEDUP_REMOVED lines=9> */
.L_x_269:
[----:B------:R-:W-:Y:S05]  /*7f20*/  BSYNC B1 ;  /* 0x0000000000017941 */ /* 0x000fea0003800000 */
.L_x_268:
        /* <DEDUP_REMOVED lines=9> */
.L_x_271:
[----:B------:R-:W-:Y:S05]  /*7fc0*/  BSYNC B1 ;  /* 0x0000000000017941 */ /* 0x000fea0003800000 */
.L_x_270:
        /* <DEDUP_REMOVED lines=9> */
.L_x_273:
[----:B------:R-:W-:Y:S05]  /*8060*/  BSYNC B1 ;  /* 0x0000000000017941 */ /* 0x000fea0003800000 */
.L_x_272:
        /* <DEDUP_REMOVED lines=9> */
.L_x_275:
[----:B------:R-:W-:Y:S05]  /*8100*/  BSYNC B1 ;  /* 0x0000000000017941 */ /* 0x000fea0003800000 */
.L_x_274:
[----:B0-23-5:R-:W-:Y:S01]  /*8110*/  LOP3.LUT R4, R172, 0xffffe000, RZ, 0xc0, !PT ;  /* 0xffffe000ac047812 */ /* 0x02dfe200078ec0ff */
        /* <DEDUP_REMOVED lines=8> */
.L_x_277:
[----:B------:R-:W-:Y:S05]  /*81a0*/  BSYNC B1 ;  /* 0x0000000000017941 */ /* 0x000fea0003800000 */
.L_x_276:
[----:B-----5:R-:W-:Y:S01]  /*81b0*/  LOP3.LUT R4, R172, 0xffffe000, RZ, 0xc0, !PT ;  /* 0xffffe000ac047812 */ /* 0x020fe200078ec0ff */
[----:B------:R-:W-:Y:S01]  /*81c0*/  @P2 IMAD.MOV.U32 R5, RZ, RZ, R9 ;  /* 0x000000ffff052224 */ /* 0x000fe200078e0009 */
[----:B------:R-:W-:Y:S01]  /*81d0*/  ISETP.GT.AND P1, PT, R0, 0x79, P1 ;  /* 0x000000790000780c */ /* 0x000fe20000f24270 */
[----:B------:R-:W-:Y:S02]  /*81e0*/  BSSY B1, `(.L_x_278) ;  /* 0x0000008000017945 */ /* 0x000fe40003800000 */
[----:B------:R-:W-:Y:S01]  /*81f0*/  FMUL R3, R4, R155 ;  /* 0x0000009b04037220 */ /* 0x000fe20000400000 */
[----:B------:R-:W-:-:S03]  /*8200*/  @P2 IMAD.MOV.U32 R4, RZ, RZ, R8 ;  /* 0x000000ffff042224 */ /* 0x000fc600078e0008 */
[----:B------:R-:W-:-:S05]  /*8210*/  FFMA R3, R86, R154, R3 ;  /* 0x0000009a56037223 */ /* 0x000fca0000000003 */
[----:B------:R-:W-:-:S05]  /*8220*/  F2FP.TF32.F32.PACK_B R3, R3 ;  /* 0x00000003ff03723e */ /* 0x000fca00024050ff */
[----:B------:R3:W-:Y:S01]  /*8230*/  @P2 STG.E desc[UR36][R4.64+0x1e0], R3 ;  /* 0x0001e00304002986 */ /* 0x0007e2000c101924 */
[----:B------:R-:W-:Y:S05]  /*8240*/  @!P1 BRA `(.L_x_279) ;  /* 0x0000000000049947 */ /* 0x000fea0003800000 */
[----:B------:R0:W5:Y:S02]  /*8250*/  LDG.E.LTC128B R172, desc[UR36][R10.64+0x1e4] ;  /* 0x0001e4240aac7981 */ /* 0x000164000c1e1920 */
.L_x_279:
[----:B------:R-:W-:Y:S05]  /*8260*/  BSYNC B1 ;  /* 0x0000000000017941 */ /* 0x000fea0003800000 */
.L_x_278:
[----:B------:R-:W-:Y:S05]  /*8270*/  @!P1 BRA `(.L_x_280) ;  /* 0x00000024003c9947 */ /* 0x000fea0003800000 */
[----:B-----5:R-:W-:-:S05]  /*8280*/  LOP3.LUT R172, R172, 0xffffe000, RZ, 0xc0, !PT ;  /* 0xffffe000acac7812 */ /* 0x020fca00078ec0ff */
[----:B------:R-:W-:-:S04]  /*8290*/  FMUL R172, R172, R155 ;  /* 0x0000009bacac7220 */ /* 0x000fc80000400000 */
[----:B------:R-:W-:-:S05]  /*82a0*/  FFMA R87, R87, R154, R172 ;  /* 0x0000009a57577223 */ /* 0x000fca00000000ac */
[----:B------:R-:W-:-:S05]  /*82b0*/  F2FP.TF32.F32.PACK_B R87, R87 ;  /* 0x00000057ff57723e */ /* 0x000fca00024050ff */
[----:B------:R0:W-:Y:S01]  /*82c0*/  STG.E desc[UR36][R8.64+0x1e4], R87 ;  /* 0x0001e45708007986 */ /* 0x0001e2000c101924 */
[----:B------:R-:W-:Y:S05]  /*82d0*/  BRA `(.L_x_280) ;  /* 0x0000002400247947 */ /* 0x000fea0003800000 */
.L_x_29:
[----:B------:R-:W-:Y:S01]  /*82e0*/  ULDC.64 UR4, c[0x0][0x5c0] ;  /* 0x0001700000047ab9 */ /* 0x000fe20000000a00 */
[-C--:B------:R-:W-:Y:S01]  /*82f0*/  FMUL R15, R88, R154.reuse ;  /* 0x0000009a580f7220 */ /* 0x080fe20000400000 */
[----:B------:R-:W-:Y:S01]  /*8300*/  LEA R6, P0, R168, UR4, 0x2 ;  /* 0x00000004a8067c11 */ /* 0x000fe2000f8010ff */
[----:B------:R-:W-:Y:S01]  /*8310*/  IMAD.SHL.U32 R11, R4, 0x20, RZ ;  /* 0x00000020040b7824 */ /* 0x000fe200078e00ff */
[----:B------:R-:W-:Y:S01]  /*8320*/  ISETP.GT.AND P5, PT, R0, 0x1, P3 ;  /* 0x000000010000780c */ /* 0x000fe20001fa4270 */
[-C--:B------:R-:W-:Y:S01]  /*8330*/  FMUL R89, R89, R154.reuse ;  /* 0x0000009a59597220 */ /* 0x080fe20000400000 */
[----:B------:R-:W-:Y:S01]  /*8340*/  LEA.HI.X R7, R168, UR5, R171, 0x2, P0 ;  /* 0x00000005a8077c11 */ /* 0x000fe200080f14ab */
[-C--:B------:R-:W-:Y:S01]  /*8350*/  FMUL R21, R90, R154.reuse ;  /* 0x0000009a5a157220 */ /* 0x080fe20000400000 */
[----:B------:R-:W-:Y:S01]  /*8360*/  ISETP.GT.AND P0, PT, R3, 0x8, PT ;  /* 0x000000080300780c */ /* 0x000fe20003f04270 */
[-C--:B------:R-:W-:Y:S01]  /*8370*/  FMUL R91, R91, R154.reuse ;  /* 0x0000009a5b5b7220 */ /* 0x080fe20000400000 */
[----:B------:R-:W-:Y:S01]  /*8380*/  F2FP.TF32.F32.PACK_B R15, R15 ;  /* 0x0000000fff0f723e */ /* 0x000fe200024050ff */
[-C--:B------:R-:W-:Y:S01]  /*8390*/  FMUL R93, R93, R154.reuse ;  /* 0x0000009a5d5d7220 */ /* 0x080fe20000400000 */
[----:B------:R-:W-:Y:S01]  /*83a0*/  ISETP.GT.AND P1, PT, R0, RZ, P0 ;  /* 0x000000ff0000720c */ /* 0x000fe20000724270 */
[-C--:B------:R-:W-:Y:S01]  /*83b0*/  FMUL R23, R94, R154.reuse ;  /* 0x0000009a5e177220 */ /* 0x080fe20000400000 */
[----:B------:R-:W-:Y:S01]  /*83c0*/  ISETP.GT.AND P4, PT, R0, 0x1, P0 ;  /* 0x000000010000780c */ /* 0x000fe20000784270 */
[----:B------:R0:W-:Y:S01]  /*83d0*/  @P2 STG.E desc[UR36][R6.64], R15 ;  /* 0x0000000f06002986 */ /* 0x0001e2000c101924 */
[----:B------:R-:W-:Y:S01]  /*83e0*/  SHF.L.U64.HI R9, R4, 0x5, R5 ;  /* 0x0000000504097819 */ /* 0x000fe20000010205 */
[----:B------:R-:W-:Y:S01]  /*83f0*/  FMUL R95, R95, R154 ;  /* 0x0000009a5f5f7220 */ /* 0x000fe20000400000 */
[----:B------:R-:W-:Y:S01]  /*8400*/  IADD3 R12, P2, R11, R6, RZ ;  /* 0x000000060b0c7210 */ /* 0x000fe20007f5e0ff */
[-C--:B------:R-:W-:Y:S01]  /*8410*/  FMUL R97, R97, R154.reuse ;  /* 0x0000009a61617220 */ /* 0x080fe20000400000 */
[----:B------:R-:W-:Y:S01]  /*8420*/  F2FP.TF32.F32.PACK_B R89, R89 ;  /* 0x00000059ff59723e */ /* 0x000fe200024050ff */
[-C--:B------:R-:W-:Y:S01]  /*8430*/  FMUL R99, R99, R154.reuse ;  /* 0x0000009a63637220 */ /* 0x080fe20000400000 */
[----:B------:R-:W-:Y:S01]  /*8440*/  F2FP.TF32.F32.PACK_B R21, R21 ;  /* 0x00000015ff15723e */ /* 0x000fe200024050ff */
[----:B------:R-:W-:Y:S01]  /*8450*/  IMAD.X R13, R9, 0x1, R7, P2 ;  /* 0x00000001090d7824 */ /* 0x000fe200010e0607 */
[----:B------:R-:W-:Y:S01]  /*8460*/  F2FP.TF32.F32.PACK_B R91, R91 ;  /* 0x0000005bff5b723e */ /* 0x000fe200024050ff */
[----:B------:R-:W-:Y:S01]  /*8470*/  @P5 STG.E desc[UR36][R6.64+0x4], R89 ;  /* 0x0000045906005986 */ /* 0x000fe2000c101924 */
[----:B------:R-:W-:Y:S01]  /*8480*/  ISETP.GT.AND P5, PT, R0, 0x8, P3 ;  /* 0x000000080000780c */ /* 0x000fe20001fa4270 */
[-C--:B0-----:R-:W-:Y:S01]  /*8490*/  FMUL R15, R92, R154.reuse ;  /* 0x0000009a5c0f7220 */ /* 0x081fe20000400000 */
[C---:B------:R-:W-:Y:S01]  /*84a0*/  ISETP.GT.AND P2, PT, R0.reuse, 0x9, P3 ;  /* 0x000000090000780c */ /* 0x040fe20001f44270 */
[----:B------:R0:W-:Y:S01]  /*84b0*/  @P1 STG.E desc[UR36][R12.64], R21 ;  /* 0x000000150c001986 */ /* 0x0001e2000c101924 */
[C---:B------:R-:W-:Y:S01]  /*84c0*/  ISETP.GT.AND P1, PT, R0.reuse, 0x8, P0 ;  /* 0x000000080000780c */ /* 0x040fe20000724270 */
[-C--:B------:R-:W-:Y:S01]  /*84d0*/  FMUL R101, R101, R154.reuse ;  /* 0x0000009a65657220 */ /* 0x080fe20000400000 */
[----:B------:R-:W-:Y:S01]  /*84e0*/  F2FP.TF32.F32.PACK_B R15, R15 ;  /* 0x0000000fff0f723e */ /* 0x000fe200024050ff */
[----:B------:R-:W-:Y:S01]  /*84f0*/  @P4 STG.E desc[UR36][R12.64+0x4], R91 ;  /* 0x0000045b0c004986 */ /* 0x000fe2000c101924 */
[----:B------:R-:W-:Y:S01]  /*8500*/  ISETP.GT.AND P4, PT, R0, 0x9, P0 ;  /* 0x000000090000780c */ /* 0x000fe20000784270 */
[-C--:B------:R-:W-:Y:S01]  /*8510*/  FMUL R103, R103, R154.reuse ;  /* 0x0000009a67677220 */ /* 0x080fe20000400000 */
[----:B------:R-:W-:Y:S01]  /*8520*/  F2FP.TF32.F32.PACK_B R93, R93 ;  /* 0x0000005dff5d723e */ /* 0x000fe200024050ff */
[-C--:B------:R-:W-:Y:S01]  /*8530*/  FMUL R105, R105, R154.reuse ;  /* 0x0000009a69697220 */ /* 0x080fe20000400000 */
[----:B------:R-:W-:Y:S01]  /*8540*/  F2FP.TF32.F32.PACK_B R23, R23 ;  /* 0x00000017ff17723e */ /* 0x000fe200024050ff */
[----:B------:R1:W-:Y:S01]  /*8550*/  @P5 STG.E desc[UR36][R6.64+0x20], R15 ;  /* 0x0000200f06005986 */ /* 0x0003e2000c101924 */
[----:B------:R-:W-:Y:S01]  /*8560*/  F2FP.TF32.F32.PACK_B R95, R95 ;  /* 0x0000005fff5f723e */ /* 0x000fe200024050ff */
[-C--:B0-----:R-:W-:Y:S01]  /*8570*/  FMUL R21, R96, R154.reuse ;  /* 0x0000009a60157220 */ /* 0x081fe20000400000 */
[C---:B------:R-:W-:Y:S01]  /*8580*/  ISETP.GT.AND P5, PT, R0.reuse, 0x10, P3 ;  /* 0x000000100000780c */ /* 0x040fe20001fa4270 */
[----:B------:R-:W-:Y:S01]  /*8590*/  @P2 STG.E desc[UR36][R6.64+0x24], R93 ;  /* 0x0000245d06002986 */ /* 0x000fe2000c101924 */
[C---:B------:R-:W-:Y:S01]  /*85a0*/  ISETP.GT.AND P2, PT, R0.reuse, 0x11, P3 ;  /* 0x000000110000780c */ /* 0x040fe20001f44270 */
[-C--:B------:R-:W-:Y:S01]  /*85b0*/  FMUL R107, R107, R154.reuse ;  /* 0x0000009a6b6b7220 */ /* 0x080fe20000400000 */
[----:B------:R-:W-:Y:S01]  /*85c0*/  F2FP.TF32.F32.PACK_B R21, R21 ;  /* 0x00000015ff15723e */ /* 0x000fe200024050ff */
[----:B------:R0:W-:Y:S01]  /*85d0*/  @P1 STG.E desc[UR36][R12.64+0x20], R23 ;  /* 0x000020170c001986 */ /* 0x0001e2000c101924 */
[C---:B------:R-:W-:Y:S01]  /*85e0*/  ISETP.GT.AND P1, PT, R0.reuse, 0x10, P0 ;  /* 0x000000100000780c */ /* 0x040fe20000724270 */
[-C--:B------:R-:W-:Y:S01]  /*85f0*/  FMUL R109, R109, R154.reuse ;  /* 0x0000009a6d6d7220 */ /* 0x080fe20000400000 */
[----:B------:R-:W-:Y:S01]  /*8600*/  F2FP.TF32.F32.PACK_B R97, R97 ;  /* 0x00000061ff61723e */ /* 0x000fe200024050ff */
[----:B------:R-:W-:Y:S01]  /*8610*/  @P4 STG.E desc[UR36][R12.64+0x24], R95 ;  /* 0x0000245f0c004986 */ /* 0x000fe2000c101924 */
[----:B------:R-:W-:Y:S01]  /*8620*/  ISETP.GT.AND P4, PT, R0, 0x11, P0 ;  /* 0x000000110000780c */ /* 0x000fe20000784270 */
[-C--:B-1----:R-:W-:Y:S01]  /*8630*/  FMUL R15, R98, R154.reuse ;  /* 0x0000009a620f7220 */ /* 0x082fe20000400000 */
[----:B------:R-:W-:Y:S01]  /*8640*/  F2FP.TF32.F32.PACK_B R99, R99 ;  /* 0x00000063ff63723e */ /* 0x000fe200024050ff */
[----:B------:R1:W-:Y:S01]  /*8650*/  @P5 STG.E desc[UR36][R6.64+0x40], R21 ;  /* 0x0000401506005986 */ /* 0x0003e2000c101924 */
[C---:B------:R-:W-:Y:S01]  /*8660*/  ISETP.GT.AND P5, PT, R0.reuse, 0x18, P3 ;  /* 0x000000180000780c */ /* 0x040fe20001fa4270 */
[-C--:B------:R-:W-:Y:S01]  /*8670*/  FMUL R111, R111, R154.reuse ;  /* 0x0000009a6f6f7220 */ /* 0x080fe20000400000 */
[----:B------:R-:W-:Y:S01]  /*8680*/  F2FP.TF32.F32.PACK_B R15, R15 ;  /* 0x0000000fff0f723e */ /* 0x000fe200024050ff */
[----:B------:R-:W-:Y:S01]  /*8690*/  @P2 STG.E desc[UR36][R6.64+0x44], R97 ;  /* 0x0000446106002986 */ /* 0x000fe2000c101924 */
[----:B------:R-:W-:Y:S01]  /*86a0*/  ISETP.GT.AND P2, PT, R0, 0x19, P3 ;  /* 0x000000190000780c */ /* 0x000fe20001f44270 */
[-C--:B0-----:R-:W-:Y:S01]  /*86b0*/  FMUL R23, R100, R154.reuse ;  /* 0x0000009a64177220 */ /* 0x081fe20000400000 */
        /* <DEDUP_REMOVED lines=177> */
[----:B------:R-:W-:Y:S01]  /*91d0*/  @P1 STG.E desc[UR36][R12.64+0x1a0], R23 ;  /* 0x0001a0170c001986 */ /* 0x000fe2000c101924 */
        /* <DEDUP_REMOVED lines=11> */
[-C--:B------:R-:W-:Y:S01]  /*9290*/  FMUL R33, R33, R154.reuse ;  /* 0x0000009a21217220 */ /* 0x080fe20000400000 */
[----:B------:R-:W-:Y:S01]  /*92a0*/  ISETP.GT.AND P3, PT, R0, 0x79, P3 ;  /* 0x000000790000780c */ /* 0x000fe20001f64270 */
[----:B------:R-:W-:Y:S01]  /*92b0*/  @P1 STG.E desc[UR36][R6.64+0x1c4], R145 ;  /* 0x0001c49106001986 */ /* 0x000fe2000c101924 */
[----:B------:R-:W-:Y:S01]  /*92c0*/  ISETP.GT.AND P1, PT, R3, 0x80, PT ;  /* 0x000000800300780c */ /* 0x000fe20003f24270 */
[-C--:B------:R-:W-:Y:S01]  /*92d0*/  FMUL R35, R35, R154.reuse ;  /* 0x0000009a23237220 */ /* 0x080fe20000400000 */
[----:B------:R-:W-:Y:S01]  /*92e0*/  F2FP.TF32.F32.PACK_B R149, R149 ;  /* 0x00000095ff95723e */ /* 0x000fe200024050ff */
[----:B------:R1:W-:Y:S01]  /*92f0*/  @P2 STG.E desc[UR36][R12.64+0x1c0], R15 ;  /* 0x0001c00f0c002986 */ /* 0x0003e2000c101924 */
[----:B------:R-:W-:Y:S01]  /*9300*/  ISETP.GT.AND P2, PT, R3, 0x88, PT ;  /* 0x000000880300780c */ /* 0x000fe20003f44270 */
[-C--:B------:R-:W-:Y:S01]  /*9310*/  FMUL R3, R148, R154.reuse ;  /* 0x0000009a94037220 */ /* 0x080fe20000400000 */
[-C--:B0-----:R-:W-:Y:S01]  /*9320*/  FMUL R21, R150, R154.reuse ;  /* 0x0000009a96157220 */ /* 0x081fe20000400000 */
[----:B------:R-:W-:Y:S01]  /*9330*/  @P4 STG.E desc[UR36][R12.64+0x1c4], R147 ;  /* 0x0001c4930c004986 */ /* 0x000fe2000c101924 */
[C---:B------:R-:W-:Y:S01]  /*9340*/  ISETP.GT.AND P4, PT, R0.reuse, 0x78, P0 ;  /* 0x000000780000780c */ /* 0x040fe20000784270 */
[-C--:B------:R-:W-:Y:S01]  /*9350*/  FMUL R37, R37, R154.reuse ;  /* 0x0000009a25257220 */ /* 0x080fe20000400000 */
[----:B------:R-:W-:Y:S01]  /*9360*/  ISETP.GT.AND P0, PT, R0, 0x79, P0 ;  /* 0x000000790000780c */ /* 0x000fe20000704270 */
[-C--:B------:R-:W-:Y:S01]  /*9370*/  FMUL R39, R39, R154.reuse ;  /* 0x0000009a27277220 */ /* 0x080fe20000400000 */
[----:B------:R-:W-:Y:S01]  /*9380*/  F2FP.TF32.F32.PACK_B R3, R3 ;  /* 0x00000003ff03723e */ /* 0x000fe200024050ff */
[-C--:B------:R-:W-:Y:S01]  /*9390*/  FMUL R41, R41, R154.reuse ;  /* 0x0000009a29297220 */ /* 0x080fe20000400000 */
[----:B------:R-:W-:Y:S01]  /*93a0*/  F2FP.TF32.F32.PACK_B R21, R21 ;  /* 0x00000015ff15723e */ /* 0x000fe200024050ff */
[C---:B-1----:R-:W-:Y:S01]  /*93b0*/  IMAD.SHL.U32 R15, R4.reuse, 0x200, RZ ;  /* 0x00000200040f7824 */ /* 0x042fe200078e00ff */
[----:B------:R-:W-:Y:S01]  /*93c0*/  F2FP.TF32.F32.PACK_B R151, R151 ;  /* 0x00000097ff97723e */ /* 0x000fe200024050ff */
[----:B------:R0:W-:Y:S01]  /*93d0*/  @P5 STG.E desc[UR36][R6.64+0x1e0], R3 ;  /* 0x0001e00306005986 */ /* 0x0001e2000c101924 */
[----:B------:R-:W-:Y:S01]  /*93e0*/  SHF.L.U64.HI R5, R4, 0x9, R5 ;  /* 0x0000000904057819 */ /* 0x000fe20000010205 */
[----:B------:R-:W-:Y:S01]  /*93f0*/  FMUL R43, R43, R154 ;  /* 0x0000009a2b2b7220 */ /* 0x000fe20000400000 */
[----:B------:R-:W-:Y:S01]  /*9400*/  F2FP.TF32.F32.PACK_B R25, R25 ;  /* 0x00000019ff19723e */ /* 0x000fe200024050ff */
[----:B------:R-:W-:Y:S01]  /*9410*/  @P3 STG.E desc[UR36][R6.64+0x1e4], R149 ;  /* 0x0001e49506003986 */ /* 0x000fe2000c101924 */
[----:B------:R-:W-:Y:S01]  /*9420*/  IADD3 R4, P3, R15, R6, RZ ;  /* 0x000000060f047210 */ /* 0x000fe20007f7e0ff */
[----:B------:R-:W-:Y:S01]  /*9430*/  FMUL R45, R45, R154 ;  /* 0x0000009a2d2d7220 */ /* 0x000fe20000400000 */
[----:B------:R-:W-:Y:S01]  /*9440*/  F2FP.TF32.F32.PACK_B R27, R27 ;  /* 0x0000001bff1b723e */ /* 0x000fe200024050ff */
[----:B------:R1:W-:Y:S01]  /*9450*/  @P4 STG.E desc[UR36][R12.64+0x1e0], R21 ;  /* 0x0001e0150c004986 */ /* 0x0003e2000c101924 */
[----:B------:R-:W-:Y:S01]  /*9460*/  IADD3 R14, P4, P5, R11, R6, R15 ;  /* 0x000000060b0e7210 */ /* 0x000fe20007d9e00f */
[-C--:B------:R-:W-:Y:S01]  /*9470*/  FMUL R47, R47, R154.reuse ;  /* 0x0000009a2f2f7220 */ /* 0x080fe20000400000 */
[----:B------:R-:W-:Y:S01]  /*9480*/  F2FP.TF32.F32.PACK_B R29, R29 ;  /* 0x0000001dff1d723e */ /* 0x000fe200024050ff */
[----:B------:R2:W-:Y:S01]  /*9490*/  @P0 STG.E desc[UR36][R12.64+0x1e4], R151 ;  /* 0x0001e4970c000986 */ /* 0x0005e2000c101924 */
[----:B------:R-:W-:Y:S01]  /*94a0*/  ISETP.GT.AND P0, PT, R0, RZ, P1 ;  /* 0x000000ff0000720c */ /* 0x000fe20000f04270 */
[-C--:B0-----:R-:W-:Y:S01]  /*94b0*/  FMUL R3, R24, R154.reuse ;  /* 0x0000009a18037220 */ /* 0x081fe20000400000 */
[----:B------:R-:W-:Y:S01]  /*94c0*/  IADD3.X R15, R9, R7, R5, P4, P5 ;  /* 0x00000007090f7210 */ /* 0x000fe200027ea405 */
[----:B------:R-:W-:Y:S01]  /*94d0*/  IMAD.X R5, R5, 0x1, R7, P3 ;  /* 0x0000000105057824 */ /* 0x000fe200018e0607 */
[C---:B------:R-:W-:Y:S01]  /*94e0*/  ISETP.GT.AND P5, PT, R0.reuse, 0x1, P1 ;  /* 0x000000010000780c */ /* 0x040fe20000fa4270 */
[-C--:B------:R-:W-:Y:S01]  /*94f0*/  FMUL R49, R49, R154.reuse ;  /* 0x0000009a31317220 */ /* 0x080fe20000400000 */
[----:B------:R-:W-:Y:S01]  /*9500*/  ISETP.GT.AND P4, PT, R0, RZ, P2 ;  /* 0x000000ff0000720c */ /* 0x000fe20001784270 */
[-C--:B-1----:R-:W-:Y:S01]  /*9510*/  FMUL R21, R26, R154.reuse ;  /* 0x0000009a1a157220 */ /* 0x082fe20000400000 */
[----:B------:R-:W-:Y:S01]  /*9520*/  F2FP.TF32.F32.PACK_B R3, R3 ;  /* 0x00000003ff03723e */ /* 0x000fe200024050ff */
[----:B------:R-:W-:Y:S01]  /*9530*/  FMUL R51, R51, R154 ;  /* 0x0000009a33337220 */ /* 0x000fe20000400000 */
[----:B------:R-:W-:Y:S01]  /*9540*/  IADD3 R6, P3, R11, R4, RZ ;  /* 0x000000040b067210 */ /* 0x000fe20007f7e0ff */
[-C--:B--2---:R-:W-:Y:S01]  /*9550*/  FMUL R13, R28, R154.reuse ;  /* 0x0000009a1c0d7220 */ /* 0x084fe20000400000 */
[----:B------:R-:W-:Y:S01]  /*9560*/  F2FP.TF32.F32.PACK_B R21, R21 ;  /* 0x00000015ff15723e */ /* 0x000fe200024050ff */
[----:B------:R0:W-:Y:S01]  /*9570*/  @P0 STG.E desc[UR36][R4.64], R3 ;  /* 0x0000000304000986 */ /* 0x0001e2000c101924 */
[C---:B------:R-:W-:Y:S01]  /*9580*/  ISETP.GT.AND P0, PT, R0.reuse, 0x1, P2 ;  /* 0x000000010000780c */ /* 0x040fe20001704270 */
[--C-:B------:R-:W-:Y:S01]  /*9590*/  IMAD.X R7, R9, 0x1, R5.reuse, P3 ;  /* 0x0000000109077824 */ /* 0x100fe200018e0605 */
[C---:B------:R-:W-:Y:S01]  /*95a0*/  ISETP.GT.AND P3, PT, R0.reuse, 0x9, P1 ;  /* 0x000000090000780c */ /* 0x040fe20000f64270 */
[----:B------:R-:W-:Y:S01]  /*95b0*/  @P5 STG.E desc[UR36][R4.64+0x4], R25 ;  /* 0x0000041904005986 */ /* 0x000fe2000c101924 */
[----:B------:R-:W-:Y:S01]  /*95c0*/  F2FP.TF32.F32.PACK_B R13, R13 ;  /* 0x0000000dff0d723e */ /* 0x000fe200024050ff */
[----:B------:R-:W-:Y:S01]  /*95d0*/  FMUL R53, R53, R154 ;  /* 0x0000009a35357220 */ /* 0x000fe20000400000 */
[----:B------:R-:W-:Y:S01]  /*95e0*/  IADD3 R8, P5, R11, R4, RZ ;  /* 0x000000040b087210 */ /* 0x000fe20007fbe0ff */
[----:B------:R1:W-:Y:S01]  /*95f0*/  @P4 STG.E desc[UR36][R6.64], R21 ;  /* 0x0000001506004986 */ /* 0x0003e2000c101924 */
[----:B------:R-:W-:Y:S01]  /*9600*/  ISETP.GT.AND P4, PT, R0, 0x8, P1 ;  /* 0x000000080000780c */ /* 0x000fe20000f84270 */
[-C--:B------:R-:W-:Y:S01]  /*9610*/  FMUL R11, R32, R154.reuse ;  /* 0x0000009a200b7220 */ /* 0x080fe20000400000 */
[----:B------:R-:W-:Y:S01]  /*9620*/  F2FP.TF32.F32.PACK_B R31, R31 ;  /* 0x0000001fff1f723e */ /* 0x000fe200024050ff */
[-C--:B0-----:R-:W-:Y:S01]  /*9630*/  FMUL R3, R30, R154.reuse ;  /* 0x0000009a1e037220 */ /* 0x081fe20000400000 */
[----:B------:R-:W-:Y:S01]  /*9640*/  IMAD.X R9, R9, 0x1, R5, P5 ;  /* 0x0000000109097824 */ /* 0x000fe200028e0605 */
[----:B------:R-:W-:Y:S01]  /*9650*/  @P0 STG.E desc[UR36][R6.64+0x4], R27 ;  /* 0x0000041b06000986 */ /* 0x000fe2000c101924 */
[C---:B------:R-:W-:Y:S01]  /*9660*/  ISETP.GT.AND P0, PT, R0.reuse, 0x8, P2 ;  /* 0x000000080000780c */ /* 0x040fe20001704270 */
[-C--:B------:R-:W-:Y:S01]  /*9670*/  FMUL R55, R55, R154.reuse ;  /* 0x0000009a37377220 */ /* 0x080fe20000400000 */
[----:B------:R-:W-:Y:S01]  /*9680*/  F2FP.TF32.F32.PACK_B R3, R3 ;  /* 0x00000003ff03723e */ /* 0x000fe200024050ff */
[----:B------:R-:W-:Y:S01]  /*9690*/  @P3 STG.E desc[UR36][R4.64+0x24], R29 ;  /* 0x0000241d04003986 */ /* 0x000fe2000c101924 */
[----:B------:R-:W-:Y:S01]  /*96a0*/  ISETP.GT.AND P5, PT, R0, 0x10, P1 ;  /* 0x000000100000780c */ /* 0x000fe20000fa4270 */
[-C--:B-1----:R-:W-:Y:S01]  /*96b0*/  FMUL R21, R36, R154.reuse ;  /* 0x0000009a24157220 */ /* 0x082fe20000400000 */
[C---:B------:R-:W-:Y:S01]  /*96c0*/  ISETP.GT.AND P3, PT, R0.reuse, 0x11, P1 ;  /* 0x000000110000780c */ /* 0x040fe20000f64270 */
[----:B------:R0:W-:Y:S01]  /*96d0*/  @P4 STG.E desc[UR36][R4.64+0x20], R13 ;  /* 0x0000200d04004986 */ /* 0x0001e2000c101924 */
[C---:B------:R-:W-:Y:S01]  /*96e0*/  ISETP.GT.AND P4, PT, R0.reuse, 0x9, P2 ;  /* 0x000000090000780c */ /* 0x040fe20001784270 */
[-C--:B------:R-:W-:Y:S01]  /*96f0*/  FMUL R57, R57, R154.reuse ;  /* 0x0000009a39397220 */ /* 0x080fe20000400000 */
[----:B------:R-:W-:Y:S01]  /*9700*/  F2FP.TF32.F32.PACK_B R11, R11 ;  /* 0x0000000bff0b723e */ /* 0x000fe200024050ff */
[-C--:B------:R-:W-:Y:S01]  /*9710*/  FMUL R59, R59, R154.reuse ;  /* 0x0000009a3b3b7220 */ /* 0x080fe20000400000 */
[----:B------:R-:W-:Y:S01]  /*9720*/  F2FP.TF32.F32.PACK_B R33, R33 ;  /* 0x00000021ff21723e */ /* 0x000fe200024050ff */
[----:B------:R1:W-:Y:S01]  /*9730*/  @P0 STG.E desc[UR36][R8.64+0x20], R3 ;  /* 0x0000200308000986 */ /* 0x0003e2000c101924 */
[----:B------:R-:W-:Y:S01]  /*9740*/  ISETP.GT.AND P0, PT, R0, 0x10, P2 ;  /* 0x000000100000780c */ /* 0x000fe20001704270 */
[-C--:B------:R-:W-:Y:S01]  /*9750*/  FMUL R61, R61, R154.reuse ;  /* 0x0000009a3d3d7220 */ /* 0x080fe20000400000 */
[----:B------:R-:W-:Y:S01]  /*9760*/  F2FP.TF32.F32.PACK_B R35, R35 ;  /* 0x00000023ff23723e */ /* 0x000fe200024050ff */
[-C--:B------:R-:W-:Y:S01]  /*9770*/  FMUL R63, R63, R154.reuse ;  /* 0x0000009a3f3f7220 */ /* 0x080fe20000400000 */
[----:B------:R-:W-:Y:S01]  /*9780*/  F2FP.TF32.F32.PACK_B R21, R21 ;  /* 0x00000015ff15723e */ /* 0x000fe200024050ff */
[-C--:B0-----:R-:W-:Y:S01]  /*9790*/  FMUL R13, R34, R154.reuse ;  /* 0x0000009a220d7220 */ /* 0x081fe20000400000 */
[----:B------:R-:W-:Y:S01]  /*97a0*/  F2FP.TF32.F32.PACK_B R37, R37 ;  /* 0x00000025ff25723e */ /* 0x000fe200024050ff */
[----:B------:R-:W-:Y:S01]  /*97b0*/  @P4 STG.E desc[UR36][R14.64+0x24], R31 ;  /* 0x0000241f0e004986 */ /* 0x000fe2000c101924 */
[C---:B------:R-:W-:Y:S01]  /*97c0*/  ISETP.GT.AND P4, PT, R0.reuse, 0x11, P2 ;  /* 0x000000110000780c */ /* 0x040fe20001784270 */
[----:B------:R-:W-:Y:S01]  /*97d0*/  FMUL R65, R65, R154 ;  /* 0x0000009a41417220 */ /* 0x000fe20000400000 */
[----:B------:R-:W-:Y:S01]  /*97e0*/  F2FP.TF32.F32.PACK_B R13, R13 ;  /* 0x0000000dff0d723e */ /* 0x000fe200024050ff */
[----:B------:R0:W-:Y:S01]  /*97f0*/  @P5 STG.E desc[UR36][R4.64+0x40], R11 ;  /* 0x0000400b04005986 */ /* 0x0001e2000c101924 */
[----:B------:R-:W-:Y:S01]  /*9800*/  ISETP.GT.AND P5, PT, R0, 0x18, P1 ;  /* 0x000000180000780c */ /* 0x000fe20000fa4270 */
[----:B------:R-:W-:-:S02]  /*9810*/  @P0 IMAD.MOV.U32 R6, RZ, RZ, R14 ;  /* 0x000000ffff060224 */ /* 0x000fc400078e000e */
[-C--:B-1----:R-:W-:Y:S01]  /*9820*/  FMUL R3, R38, R154.reuse ;  /* 0x0000009a26037220 */ /* 0x082fe20000400000 */
[--C-:B------:R-:W-:Y:S01]  /*9830*/  @P0 IMAD.MOV.U32 R7, RZ, RZ, R15.reuse ;  /* 0x000000ffff070224 */ /* 0x100fe200078e000f */
[----:B------:R-:W-:Y:S01]  /*9840*/  @P3 STG.E desc[UR36][R4.64+0x44], R33 ;  /* 0x0000442104003986 */ /* 0x000fe2000c101924 */
[----:B------:R-:W-:Y:S01]  /*9850*/  ISETP.GT.AND P3, PT, R0, 0x19, P1 ;  /* 0x000000190000780c */ /* 0x000fe20000f64270 */
[-C--:B------:R-:W-:Y:S01]  /*9860*/  FMUL R9, R40, R154.reuse ;  /* 0x0000009a28097220 */ /* 0x080fe20000400000 */
[----:B------:R-:W-:Y:S01]  /*9870*/  F2FP.TF32.F32.PACK_B R3, R3 ;  /* 0x00000003ff03723e */ /* 0x000fe200024050ff */
[----:B------:R1:W-:Y:S01]  /*9880*/  @P0 STG.E desc[UR36][R6.64+0x40], R13 ;  /* 0x0000400d06000986 */ /* 0x0003e2000c101924 */
[----:B------:R-:W-:Y:S01]  /*9890*/  ISETP.GT.AND P0, PT, R0, 0x18, P2 ;  /* 0x000000180000780c */ /* 0x000fe20001704270 */
[-C--:B------:R-:W-:Y:S01]  /*98a0*/  FMUL R67, R67, R154.reuse ;  /* 0x0000009a43437220 */ /* 0x080fe20000400000 */
[----:B------:R-:W-:Y:S01]  /*98b0*/  F2FP.TF32.F32.PACK_B R39, R39 ;  /* 0x00000027ff27723e */ /* 0x000fe200024050ff */
[-C--:B0-----:R-:W-:Y:S01]  /*98c0*/  FMUL R11, R42, R154.reuse ;  /* 0x0000009a2a0b7220 */ /* 0x081fe20000400000 */
[----:B------:R-:W-:Y:S01]  /*98d0*/  F2FP.TF32.F32.PACK_B R9, R9 ;  /* 0x00000009ff09723e */ /* 0x000fe200024050ff */
[-C--:B------:R-:W-:Y:S01]  /*98e0*/  FMUL R69, R69, R154.reuse ;  /* 0x0000009a45457220 */ /* 0x080fe20000400000 */
[----:B------:R-:W-:Y:S01]  /*98f0*/  F2FP.TF32.F32.PACK_B R41, R41 ;  /* 0x00000029ff29723e */ /* 0x000fe200024050ff */
[-C--:B------:R-:W-:Y:S01]  /*9900*/  FMUL R71, R71, R154.reuse ;  /* 0x0000009a47477220 */ /* 0x080fe20000400000 */
[----:B------:R-:W-:Y:S01]  /*9910*/  F2FP.TF32.F32.PACK_B R11, R11 ;  /* 0x0000000bff0b723e */ /* 0x000fe200024050ff */
[-C--:B------:R-:W-:Y:S01]  /*9920*/  FMUL R73, R73, R154.reuse ;  /* 0x0000009a49497220 */ /* 0x080fe20000400000 */
[----:B------:R-:W-:Y:S01]  /*9930*/  F2FP.TF32.F32.PACK_B R43, R43 ;  /* 0x0000002bff2b723e */ /* 0x000fe200024050ff */
[--C-:B-1----:R-:W-:Y:S01]  /*9940*/  @P4 IMAD.MOV.U32 R6, RZ, RZ, R14.reuse ;  /* 0x000000ffff064224 */ /* 0x102fe200078e000e */
[----:B------:R-:W-:Y:S01]  /*9950*/  F2FP.TF32.F32.PACK_B R45, R45 ;  /* 0x0000002dff2d723e */ /* 0x000fe200024050ff */
[--C-:B------:R-:W-:Y:S01]  /*9960*/  @P4 IMAD.MOV.U32 R7, RZ, RZ, R15.reuse ;  /* 0x000000ffff074224 */ /* 0x100fe200078e000f */
[----:B------:R-:W-:Y:S01]  /*9970*/  F2FP.TF32.F32.PACK_B R47, R47 ;  /* 0x0000002fff2f723e */ /* 0x000fe200024050ff */
[-C--:B------:R-:W-:Y:S01]  /*9980*/  FMUL R75, R75, R154.reuse ;  /* 0x0000009a4b4b7220 */ /* 0x080fe20000400000 */
[----:B------:R-:W-:Y:S01]  /*9990*/  F2FP.TF32.F32.PACK_B R49, R49 ;  /* 0x00000031ff31723e */ /* 0x000fe200024050ff */
[-C--:B------:R-:W-:Y:S01]  /*99a0*/  FMUL R77, R77, R154.reuse ;  /* 0x0000009a4d4d7220 */ /* 0x080fe20000400000 */
[----:B------:R0:W-:Y:S01]  /*99b0*/  @P4 STG.E desc[UR36][R6.64+0x44], R35 ;  /* 0x0000442306004986 */ /* 0x0001e2000c101924 */
[C---:B------:R-:W-:Y:S01]  /*99c0*/  ISETP.GT.AND P4, PT, R0.reuse, 0x19, P2 ;  /* 0x000000190000780c */ /* 0x040fe20001784270 */
[-C--:B------:R-:W-:Y:S01]  /*99d0*/  FMUL R79, R79, R154.reuse ;  /* 0x0000009a4f4f7220 */ /* 0x080fe20000400000 */
[----:B------:R-:W-:Y:S01]  /*99e0*/  F2FP.TF32.F32.PACK_B R51, R51 ;  /* 0x00000033ff33723e */ /* 0x000fe200024050ff */
[----:B------:R1:W-:Y:S01]  /*99f0*/  @P5 STG.E desc[UR36][R4.64+0x60], R21 ;  /* 0x0000601504005986 */ /* 0x0003e2000c101924 */
[----:B------:R-:W-:Y:S01]  /*9a00*/  ISETP.GT.AND P5, PT, R0, 0x20, P1 ;  /* 0x000000200000780c */ /* 0x000fe20000fa4270 */
[-C--:B------:R-:W-:Y:S01]  /*9a10*/  FMUL R13, R80, R154.reuse ;  /* 0x0000009a500d7220 */ /* 0x080fe20000400000 */
[----:B------:R-:W-:Y:S01]  /*9a20*/  F2FP.TF32.F32.PACK_B R53, R53 ;  /* 0x00000035ff35723e */ /* 0x000fe200024050ff */
[----:B------:R-:W-:Y:S01]  /*9a30*/  @P3 STG.E desc[UR36][R4.64+0x64], R37 ;  /* 0x0000642504003986 */ /* 0x000fe2000c101924 */
[----:B------:R-:W-:Y:S01]  /*9a40*/  ISETP.GT.AND P3, PT, R0, 0x21, P1 ;  /* 0x000000210000780c */ /* 0x000fe20000f64270 */
[-C--:B------:R-:W-:Y:S01]  /*9a50*/  FMUL R81, R81, R154.reuse ;  /* 0x0000009a51517220 */ /* 0x080fe20000400000 */
[----:B------:R-:W-:Y:S01]  /*9a60*/  F2FP.TF32.F32.PACK_B R55, R55 ;  /* 0x00000037ff37723e */ /* 0x000fe200024050ff */
[----:B0-----:R-:W-:Y:S01]  /*9a70*/  @P0 IMAD.MOV.U32 R6, RZ, RZ, R14 ;  /* 0x000000ffff060224 */ /* 0x001fe200078e000e */
[----:B------:R-:W-:Y:S01]  /*9a80*/  F2FP.TF32.F32.PACK_B R57, R57 ;  /* 0x00000039ff39723e */ /* 0x000fe200024050ff */
[----:B------:R-:W-:Y:S01]  /*9a90*/  @P0 IMAD.MOV.U32 R7, RZ, RZ, R15 ;  /* 0x000000ffff070224 */ /* 0x000fe200078e000f */
[----:B------:R-:W-:Y:S01]  /*9aa0*/  F2FP.TF32.F32.PACK_B R59, R59 ;  /* 0x0000003bff3b723e */ /* 0x000fe200024050ff */
[-C--:B------:R-:W-:Y:S01]  /*9ab0*/  FMUL R83, R83, R154.reuse ;  /* 0x0000009a53537220 */ /* 0x080fe20000400000 */
[----:B------:R-:W-:Y:S01]  /*9ac0*/  F2FP.TF32.F32.PACK_B R61, R61 ;  /* 0x0000003dff3d723e */ /* 0x000fe200024050ff */
[-C--:B-1----:R-:W-:Y:S01]  /*9ad0*/  FMUL R21, R84, R154.reuse ;  /* 0x0000009a54157220 */ /* 0x082fe20000400000 */
[----:B------:R0:W-:Y:S01]  /*9ae0*/  @P0 STG.E desc[UR36][R6.64+0x60], R3 ;  /* 0x0000600306000986 */ /* 0x0001e2000c101924 */
[----:B------:R-:W-:Y:S01]  /*9af0*/  ISETP.GT.AND P0, PT, R0, 0x20, P2 ;  /* 0x000000200000780c */ /* 0x000fe20001704270 */
[-C--:B------:R-:W-:Y:S01]  /*9b00*/  FMUL R85, R85, R154.reuse ;  /* 0x0000009a55557220 */ /* 0x080fe20000400000 */
[----:B------:R-:W-:Y:S01]  /*9b10*/  F2FP.TF32.F32.PACK_B R63, R63 ;  /* 0x0000003fff3f723e */ /* 0x000fe200024050ff */
[----:B------:R-:W-:Y:S01]  /*9b20*/  FMUL R87, R87, R154 ;  /* 0x0000009a57577220 */ /* 0x000fe20000400000 */
[----:B------:R-:W-:-:S02]  /*9b30*/  F2FP.TF32.F32.PACK_B R65, R65 ;  /* 0x00000041ff41723e */ /* 0x000fc400024050ff */
[----:B------:R-:W-:Y:S02]  /*9b40*/  F2FP.TF32.F32.PACK_B R67, R67 ;  /* 0x00000043ff43723e */ /* 0x000fe400024050ff */
[----:B------:R-:W-:Y:S02]  /*9b50*/  F2FP.TF32.F32.PACK_B R69, R69 ;  /* 0x00000045ff45723e */ /* 0x000fe400024050ff */
[----:B------:R-:W-:Y:S01]  /*9b60*/  F2FP.TF32.F32.PACK_B R71, R71 ;  /* 0x00000047ff47723e */ /* 0x000fe200024050ff */
[----:B0-----:R-:W-:Y:S02]  /*9b70*/  @P4 IMAD.MOV.U32 R6, RZ, RZ, R14 ;  /* 0x000000ffff064224 */ /* 0x001fe400078e000e */
[----:B------:R-:W-:Y:S01]  /*9b80*/  FMUL R3, R44, R154 ;  /* 0x0000009a2c037220 */ /* 0x000fe20000400000 */
[----:B------:R-:W-:Y:S01]  /*9b90*/  @P4 IMAD.MOV.U32 R7, RZ, RZ, R15 ;  /* 0x000000ffff074224 */ /* 0x000fe200078e000f */
[----:B------:R-:W-:Y:S02]  /*9ba0*/  F2FP.TF32.F32.PACK_B R73, R73 ;  /* 0x00000049ff49723e */ /* 0x000fe400024050ff */
[----:B------:R-:W-:-:S02]  /*9bb0*/  F2FP.TF32.F32.PACK_B R75, R75 ;  /* 0x0000004bff4b723e */ /* 0x000fc400024050ff */
[----:B------:R0:W-:Y:S01]  /*9bc0*/  @P4 STG.E desc[UR36][R6.64+0x64], R39 ;  /* 0x0000642706004986 */ /* 0x0001e2000c101924 */
[C---:B------:R-:W-:Y:S02]  /*9bd0*/  ISETP.GT.AND P4, PT, R0.reuse, 0x21, P2 ;  /* 0x000000210000780c */ /* 0x040fe40001784270 */
[----:B------:R-:W-:Y:S01]  /*9be0*/  F2FP.TF32.F32.PACK_B R3, R3 ;  /* 0x00000003ff03723e */ /* 0x000fe200024050ff */
[----:B------:R1:W-:Y:S01]  /*9bf0*/  @P5 STG.E desc[UR36][R4.64+0x80], R9 ;  /* 0x0000800904005986 */ /* 0x0003e2000c101924 */
[C---:B------:R-:W-:Y:S02]  /*9c00*/  ISETP.GT.AND P5, PT, R0.reuse, 0x28, P1 ;  /* 0x000000280000780c */ /* 0x040fe40000fa4270 */
[----:B------:R-:W-:Y:S01]  /*9c10*/  F2FP.TF32.F32.PACK_B R77, R77 ;  /* 0x0000004dff4d723e */ /* 0x000fe200024050ff */
[----:B------:R-:W-:Y:S01]  /*9c20*/  @P3 STG.E desc[UR36][R4.64+0x84], R41 ;  /* 0x0000842904003986 */ /* 0x000fe2000c101924 */
[----:B------:R-:W-:Y:S02]  /*9c30*/  ISETP.GT.AND P3, PT, R0, 0x29, P1 ;  /* 0x000000290000780c */ /* 0x000fe40000f64270 */
[----:B------:R-:W-:Y:S01]  /*9c40*/  F2FP.TF32.F32.PACK_B R79, R79 ;  /* 0x0000004fff4f723e */ /* 0x000fe200024050ff */
[----:B0-----:R-:W-:Y:S01]  /*9c50*/  @P0 IMAD.MOV.U32 R6, RZ, RZ, R14 ;  /* 0x000000ffff060224 */ /* 0x001fe200078e000e */
[----:B------:R-:W-:Y:S01]  /*9c60*/  F2FP.TF32.F32.PACK_B R13, R13 ;  /* 0x0000000dff0d723e */ /* 0x000fe200024050ff */
[----:B------:R-:W-:Y:S01]  /*9c70*/  @P0 IMAD.MOV.U32 R7, RZ, RZ, R15 ;  /* 0x000000ffff070224 */ /* 0x000fe200078e000f */
[----:B------:R-:W-:Y:S01]  /*9c80*/  F2FP.TF32.F32.PACK_B R81, R81 ;  /* 0x00000051ff51723e */ /* 0x000fe200024050ff */
[----:B-1----:R-:W-:Y:S01]  /*9c90*/  FMUL R9, R46, R154 ;  /* 0x0000009a2e097220 */ /* 0x002fe20000400000 */
[----:B------:R-:W-:-:S02]  /*9ca0*/  F2FP.TF32.F32.PACK_B R83, R83 ;  /* 0x00000053ff53723e */ /* 0x000fc400024050ff */
[----:B------:R0:W-:Y:S01]  /*9cb0*/  @P0 STG.E desc[UR36][R6.64+0x80], R11 ;  /* 0x0000800b06000986 */ /* 0x0001e2000c101924 */
[----:B------:R-:W-:Y:S02]  /*9cc0*/  ISETP.GT.AND P0, PT, R0, 0x28, P2 ;  /* 0x000000280000780c */ /* 0x000fe40001704270 */
[----:B------:R-:W-:Y:S02]  /*9cd0*/  F2FP.TF32.F32.PACK_B R9, R9 ;  /* 0x00000009ff09723e */ /* 0x000fe400024050ff */
[----:B------:R-:W-:Y:S02]  /*9ce0*/  F2FP.TF32.F32.PACK_B R21, R21 ;  /* 0x00000015ff15723e */ /* 0x000fe400024050ff */
[----:B------:R-:W-:Y:S02]  /*9cf0*/  F2FP.TF32.F32.PACK_B R85, R85 ;  /* 0x00000055ff55723e */ /* 0x000fe400024050ff */
[----:B------:R-:W-:Y:S01]  /*9d00*/  F2FP.TF32.F32.PACK_B R87, R87 ;  /* 0x00000057ff57723e */ /* 0x000fe200024050ff */
[----:B0-----:R-:W-:-:S02]  /*9d10*/  @P4 IMAD.MOV.U32 R6, RZ, RZ, R14 ;  /* 0x000000ffff064224 */ /* 0x001fc400078e000e */
[----:B------:R-:W-:Y:S01]  /*9d20*/  FMUL R11, R48, R154 ;  /* 0x0000009a300b7220 */ /* 0x000fe20000400000 */
[----:B------:R-:W-:-:S04]  /*9d30*/  @P4 IMAD.MOV.U32 R7, RZ, RZ, R15 ;  /* 0x000000ffff074224 */ /* 0x000fc800078e000f */
[----:B------:R-:W-:Y:S01]  /*9d40*/  F2FP.TF32.F32.PACK_B R11, R11 ;  /* 0x0000000bff0b723e */ /* 0x000fe200024050ff */
[----:B------:R0:W-:Y:S01]  /*9d50*/  @P4 STG.E desc[UR36][R6.64+0x84], R43 ;  /* 0x0000842b06004986 */ /* 0x0001e2000c101924 */
[----:B------:R-:W-:-:S03]  /*9d60*/  ISETP.GT.AND P4, PT, R0, 0x29, P2 ;  /* 0x000000290000780c */ /* 0x000fc60001784270 */
[----:B------:R1:W-:Y:S01]  /*9d70*/  @P5 STG.E desc[UR36][R4.64+0xa0], R3 ;  /* 0x0000a00304005986 */ /* 0x0003e2000c101924 */
[----:B------:R-:W-:-:S03]  /*9d80*/  ISETP.GT.AND P5, PT, R0, 0x30, P1 ;  /* 0x000000300000780c */ /* 0x000fc60000fa4270 */
[----:B------:R-:W-:Y:S01]  /*9d90*/  @P3 STG.E desc[UR36][R4.64+0xa4], R45 ;  /* 0x0000a42d04003986 */ /* 0x000fe2000c101924 */
[----:B------:R-:W-:Y:S01]  /*9da0*/  ISETP.GT.AND P3, PT, R0, 0x31, P1 ;  /* 0x000000310000780c */ /* 0x000fe20000f64270 */
[----:B0-----:R-:W-:Y:S02]  /*9db0*/  @P0 IMAD.MOV.U32 R6, RZ, RZ, R14 ;  /* 0x000000ffff060224 */ /* 0x001fe400078e000e */
[----:B------:R-:W-:Y:S02]  /*9dc0*/  @P0 IMAD.MOV.U32 R7, RZ, RZ, R15 ;  /* 0x000000ffff070224 */ /* 0x000fe400078e000f */
[----:B-1----:R-:W-:-:S03]  /*9dd0*/  FMUL R3, R50, R154 ;  /* 0x0000009a32037220 */ /* 0x002fc60000400000 */
[----:B------:R0:W-:Y:S01]  /*9de0*/  @P0 STG.E desc[UR36][R6.64+0xa0], R9 ;  /* 0x0000a00906000986 */ /* 0x0001e2000c101924 */
[----:B------:R-:W-:Y:S02]  /*9df0*/  ISETP.GT.AND P0, PT, R0, 0x30, P2 ;  /* 0x000000300000780c */ /* 0x000fe40001704270 */
[----:B------:R-:W-:Y:S01]  /*9e00*/  F2FP.TF32.F32.PACK_B R3, R3 ;  /* 0x00000003ff03723e */ /* 0x000fe200024050ff */
[----:B0-----:R-:W-:Y:S02]  /*9e10*/  @P4 IMAD.MOV.U32 R6, RZ, RZ, R14 ;  /* 0x000000ffff064224 */ /* 0x001fe400078e000e */
        /* <DEDUP_REMOVED lines=69> */
[----:B------:R-:W-:Y:S01]  /*a270*/  @P3 STG.E desc[UR36][R4.64+0x144], R65 ;  /* 0x0001444104003986 */ /* 0x000fe2000c101924 */
[----:B------:R-:W-:-:S03]  /*a280*/  ISETP.GT.AND P3, PT, R0, 0x59, P1 ;  /* 0x000000590000780c */ /* 0x000fc60000f64270 */
[----:B------:R1:W-:Y:S01]  /*a290*/  @P5 STG.E desc[UR36][R4.64+0x140], R9 ;  /* 0x0001400904005986 */ /* 0x0003e2000c101924 */
[----:B------:R-:W-:Y:S01]  /*a2a0*/  ISETP.GT.AND P5, PT, R0, 0x58, P1 ;  /* 0x000000580000780c */ /* 0x000fe20000fa4270 */
[----:B0-----:R-:W-:Y:S02]  /*a2b0*/  @P0 IMAD.MOV.U32 R6, RZ, RZ, R14 ;  /* 0x000000ffff060224 */ /* 0x001fe400078e000e */
[----:B------:R-:W-:-:S05]  /*a2c0*/  @P0 IMAD.MOV.U32 R7, RZ, RZ, R15 ;  /* 0x000000ffff070224 */ /* 0x000fca00078e000f */
[----:B------:R0:W-:Y:S01]  /*a2d0*/  @P0 STG.E desc[UR36][R6.64+0x140], R11 ;  /* 0x0001400b06000986 */ /* 0x0001e2000c101924 */
[----:B------:R-:W-:Y:S01]  /*a2e0*/  ISETP.GT.AND P0, PT, R0, 0x58, P2 ;  /* 0x000000580000780c */ /* 0x000fe20001704270 */
[----:B-1----:R-:W-:-:S05]  /*a2f0*/  FMUL R9, R70, R154 ;  /* 0x0000009a46097220 */ /* 0x002fca0000400000 */
        /* <DEDUP_REMOVED lines=50> */
[----:B------:R-:W-:-:S05]  /*a620*/  @P4 IMAD.MOV.U32 R7, RZ, RZ, R15 ;  /* 0x000000ffff074224 */ /* 0x000fca00078e000f */
[----:B------:R0:W-:Y:S01]  /*a630*/  @P4 STG.E desc[UR36][R6.64+0x1a4], R79 ;  /* 0x0001a44f06004986 */ /* 0x0001e2000c101924 */
[----:B------:R-:W-:-:S03]  /*a640*/  ISETP.GT.AND P4, PT, R0, 0x71, P2 ;  /* 0x000000710000780c */ /* 0x000fc60001784270 */
[----:B------:R-:W-:Y:S01]  /*a650*/  @P3 STG.E desc[UR36][R4.64+0x1c0], R13 ;  /* 0x0001c00d04003986 */ /* 0x000fe2000c101924 */
[C---:B------:R-:W-:Y:S02]  /*a660*/  ISETP.GT.AND P3, PT, R0.reuse, 0x78, P1 ;  /* 0x000000780000780c */ /* 0x040fe40000f64270 */
[C---:B------:R-:W-:Y:S01]  /*a670*/  ISETP.GT.AND P1, PT, R0.reuse, 0x79, P1 ;  /* 0x000000790000780c */ /* 0x040fe20000f24270 */
[----:B------:R-:W-:Y:S01]  /*a680*/  @P5 STG.E desc[UR36][R4.64+0x1c4], R81 ;  /* 0x0001c45104005986 */ /* 0x000fe2000c101924 */
[C---:B------:R-:W-:Y:S02]  /*a690*/  ISETP.GT.AND P5, PT, R0.reuse, 0x78, P2 ;  /* 0x000000780000780c */ /* 0x040fe400017a4270 */
[----:B------:R-:W-:Y:S01]  /*a6a0*/  ISETP.GT.AND P2, PT, R0, 0x79, P2 ;  /* 0x000000790000780c */ /* 0x000fe20001744270 */
[----:B0-----:R-:W-:Y:S02]  /*a6b0*/  @P0 IMAD.MOV.U32 R6, RZ, RZ, R14 ;  /* 0x000000ffff060224 */ /* 0x001fe400078e000e */
[----:B------:R-:W-:-:S05]  /*a6c0*/  @P0 IMAD.MOV.U32 R7, RZ, RZ, R15 ;  /* 0x000000ffff070224 */ /* 0x000fca00078e000f */
[----:B------:R0:W-:Y:S02]  /*a6d0*/  @P0 STG.E desc[UR36][R6.64+0x1c0], R3 ;  /* 0x0001c00306000986 */ /* 0x0001e4000c101924 */
[----:B0-----:R-:W-:Y:S02]  /*a6e0*/  @P4 IMAD.MOV.U32 R6, RZ, RZ, R14 ;  /* 0x000000ffff064224 */ /* 0x001fe400078e000e */
[----:B------:R-:W-:-:S05]  /*a6f0*/  @P4 IMAD.MOV.U32 R7, RZ, RZ, R15 ;  /* 0x000000ffff074224 */ /* 0x000fca00078e000f */
[----:B------:R-:W-:Y:S04]  /*a700*/  @P4 STG.E desc[UR36][R6.64+0x1c4], R83 ;  /* 0x0001c45306004986 */ /* 0x000fe8000c101924 */
[----:B------:R-:W-:Y:S04]  /*a710*/  @P3 STG.E desc[UR36][R4.64+0x1e0], R21 ;  /* 0x0001e01504003986 */ /* 0x000fe8000c101924 */
[----:B------:R0:W-:Y:S02]  /*a720*/  @P1 STG.E desc[UR36][R4.64+0x1e4], R85 ;  /* 0x0001e45504001986 */ /* 0x0001e4000c101924 */
[----:B0-----:R-:W-:-:S02]  /*a730*/  @P5 IMAD.MOV.U32 R4, RZ, RZ, R14 ;  /* 0x000000ffff045224 */ /* 0x001fc400078e000e */
[----:B------:R-:W-:-:S05]  /*a740*/  @P5 IMAD.MOV.U32 R5, RZ, RZ, R15 ;  /* 0x000000ffff055224 */ /* 0x000fca00078e000f */
[----:B------:R0:W-:Y:S04]  /*a750*/  @P5 STG.E desc[UR36][R4.64+0x1e0], R9 ;  /* 0x0001e00904005986 */ /* 0x0001e8000c101924 */
[----:B------:R0:W-:Y:S02]  /*a760*/  @P2 STG.E desc[UR36][R14.64+0x1e4], R87 ;  /* 0x0001e4570e002986 */ /* 0x0001e4000c101924 */
.L_x_280:
[----:B------:R-:W-:Y:S05]  /*a770*/  BSYNC B0 ;  /* 0x0000000000007941 */ /* 0x000fea0003800000 */
.L_x_28:
[----:B------:R-:W-:Y:S01]  /*a780*/  ULDC UR4, c[0x0][0xc] ;  /* 0x0000030000047ab9 */ /* 0x000fe20000000800 */
[----:B------:R-:W-:Y:S01]  /*a790*/  ULDC UR5, c[0x0][0x10] ;  /* 0x0000040000057ab9 */ /* 0x000fe20000000800 */
[----:B---3--:R-:W3:Y:S01]  /*a7a0*/  LDC R3, c[0x0][0x14] ;  /* 0x00000500ff037b82 */ /* 0x008ee20000000800 */
[----:B------:R-:W-:Y:S01]  /*a7b0*/  UIMAD.WIDE.U32 UR4, UR4, UR5, URZ ;  /* 0x00000005040472a5 */ /* 0x000fe2000f8e003f */
[----:B------:R-:W-:Y:S01]  /*a7c0*/  PRMT R0, RZ, 0x7610, R0 ;  /* 0x00007610ff007816 */ /* 0x000fe20000000000 */
[----:B------:R-:W-:Y:S02]  /*a7d0*/  IMAD.MOV.U32 R153, RZ, RZ, -0x1 ;  /* 0xffffffffff997424 */ /* 0x000fe400078e00ff */
[----:B------:R-:W-:Y:S02]  /*a7e0*/  IMAD.MOV.U32 R23, RZ, RZ, -0x1 ;  /* 0xffffffffff177424 */ /* 0x000fe400078e00ff */
[----:B---3--:R-:W-:-:S04]  /*a7f0*/  IMAD.WIDE.U32 R16, R3, UR4, R16 ;  /* 0x0000000403107c25 */ /* 0x008fc8000f8e0010 */
[----:B------:R-:W-:Y:S01]  /*a800*/  IMAD R3, R3, UR5, RZ ;  /* 0x0000000503037c24 */ /* 0x000fe2000f8e02ff */
[----:B------:R-:W-:Y:S02]  /*a810*/  ULDC.64 UR4, c[0x0][0x650] ;  /* 0x0001940000047ab9 */ /* 0x000fe40000000a00 */
[----:B------:R-:W-:Y:S01]  /*a820*/  ISETP.GE.U32.AND P0, PT, R16, UR4, PT ;  /* 0x0000000410007c0c */ /* 0x000fe2000bf06070 */
[----:B------:R-:W-:-:S05]  /*a830*/  IMAD.IADD R17, R17, 0x1, R3 ;  /* 0x0000000111117824 */ /* 0x000fca00078e0203 */
[----:B------:R-:W-:-:S13]  /*a840*/  ISETP.GE.U32.AND.EX P0, PT, R17, UR5, PT, P0 ;  /* 0x0000000511007c0c */ /* 0x000fda000bf06100 */
[----:B------:R-:W-:Y:S05]  /*a850*/  @P0 BRA `(.L_x_281) ;  /* 0x0000000400640947 */ /* 0x000fea0003800000 */
[----:B------:R-:W3:Y:S01]  /*a860*/  S2R R12, SR_CTAID.X ;  /* 0x00000000000c7919 */ /* 0x000ee20000002500 */
[----:B0-2---:R-:W0:Y:S01]  /*a870*/  LDC.64 R10, c[0x0][0x628] ;  /* 0x00018a00ff0a7b82 */ /* 0x005e220000000a00 */
[----:B------:R-:W-:Y:S01]  /*a880*/  ULDC UR4, c[0x0][0x150] ;  /* 0x0000540000047ab9 */ /* 0x000fe20000000800 */
[----:B------:R-:W-:Y:S01]  /*a890*/  IMAD.MOV.U32 R8, RZ, RZ, R16 ;  /* 0x000000ffff087224 */ /* 0x000fe200078e0010 */
[----:B------:R-:W2:Y:S01]  /*a8a0*/  S2R R24, SR_CTAID.Y ;  /* 0x0000000000187919 */ /* 0x000ea20000002600 */
[----:B------:R-:W-:-:S04]  /*a8b0*/  IMAD.MOV.U32 R9, RZ, RZ, R17 ;  /* 0x000000ffff097224 */ /* 0x000fc800078e0011 */
[----:B------:R-:W1:Y:S08]  /*a8c0*/  LDC R21, c[0x0][0x144] ;  /* 0x00005100ff157b82 */ /* 0x000e700000000800 */
[----:B------:R-:W1:Y:S08]  /*a8d0*/  LDC R0, c[0x0][0x630] ;  /* 0x00018c00ff007b82 */ /* 0x000e700000000800 */
[----:B------:R-:W1:Y:S01]  /*a8e0*/  LDC.64 R14, c[0x0][0x620] ;  /* 0x00018800ff0e7b82 */ /* 0x000e620000000a00 */
[----:B0-----:R-:W-:-:S04]  /*a8f0*/  ISETP.NE.U32.AND P0, PT, R10, RZ, PT ;  /* 0x000000ff0a00720c */ /* 0x001fc80003f05070 */
[----:B------:R-:W-:Y:S02]  /*a900*/  ISETP.NE.AND.EX P0, PT, R11, RZ, PT, P0 ;  /* 0x000000ff0b00720c */ /* 0x000fe40003f05300 */
[----:B---3--:R-:W-:-:S05]  /*a910*/  I2FP.F32.U32 R3, R12 ;  /* 0x0000000c00037245 */ /* 0x008fca0000201000 */
[----:B------:R-:W-:-:S04]  /*a920*/  FMUL R3, R3, UR4 ;  /* 0x0000000403037c20 */ /* 0x000fc80008400000 */
[----:B------:R0:W3:Y:S02]  /*a930*/  F2I.U32.TRUNC.NTZ R20, R3 ;  /* 0x0000000300147305 */ /* 0x0000e4000020f000 */
[----:B--2---:R-:W-:Y:S05]  /*a940*/  @!P0 BRA `(.L_x_282) ;  /* 0x0000000000288947 */ /* 0x004fea0003800000 */
[----:B0-----:R-:W0:Y:S02]  /*a950*/  LDC R3, c[0x0][0x634] ;  /* 0x00018d00ff037b82 */ /* 0x001e240000000800 */
        /* <DEDUP_REMOVED lines=9> */
.L_x_282:
[----:B------:R-:W2:Y:S01]  /*a9f0*/  LDC.64 R28, c[0x0][0x640] ;  /* 0x00019000ff1c7b82 */ /* 0x000ea20000000a00 */
[-CC-:B-1----:R-:W-:Y:S01]  /*aa00*/  SHF.R.U64 R23, R8, R0.reuse, R9.reuse ;  /* 0x0000000008177219 */ /* 0x182fe20000001209 */
[----:B---3--:R-:W-:Y:S01]  /*aa10*/  IMAD.MOV R20, RZ, RZ, -R20 ;  /* 0x000000ffff147224 */ /* 0x008fe200078e0a14 */
[----:B------:R-:W-:Y:S01]  /*aa20*/  SHF.R.U32.HI R0, RZ, R0, R9 ;  /* 0x00000000ff007219 */ /* 0x000fe20000011609 */
[----:B------:R-:W-:Y:S01]  /*aa30*/  ULDC UR4, c[0x0][0x154] ;  /* 0x0000550000047ab9 */ /* 0x000fe20000000800 */
[----:B0-----:R-:W-:Y:S01]  /*aa40*/  IADD3 R3, P0, RZ, -R23, RZ ;  /* 0x80000017ff037210 */ /* 0x001fe20007f1e0ff */
[----:B------:R-:W-:Y:S02]  /*aa50*/  IMAD R21, R21, R20, R12 ;  /* 0x0000001415157224 */ /* 0x000fe400078e020c */
[----:B------:R-:W0:Y:S01]  /*aa60*/  LDC R6, c[0x0][0x618] ;  /* 0x00018600ff067b82 */ /* 0x000e220000000800 */
[----:B------:R-:W-:Y:S02]  /*aa70*/  IMAD.MOV.U32 R7, RZ, RZ, 0x1 ;  /* 0x00000001ff077424 */ /* 0x000fe400078e00ff */
[----:B------:R-:W-:-:S04]  /*aa80*/  IMAD.X R5, RZ, RZ, ~R0, P0 ;  /* 0x000000ffff057224 */ /* 0x000fc800000e0e00 */
[-C--:B------:R-:W-:Y:S01]  /*aa90*/  IMAD R0, R5, R14.reuse, RZ ;  /* 0x0000000e05007224 */ /* 0x080fe200078e02ff */
[----:B------:R-:W1:Y:S01]  /*aaa0*/  LDC R8, c[0x0][0x608] ;  /* 0x00018200ff087b82 */ /* 0x000e620000000800 */
[----:B------:R-:W-:-:S04]  /*aab0*/  IMAD.WIDE.U32 R4, R3, R14, R16 ;  /* 0x0000000e03047225 */ /* 0x000fc800078e0010 */
[----:B------:R-:W-:Y:S01]  /*aac0*/  IMAD R3, R3, R15, R0 ;  /* 0x0000000f03037224 */ /* 0x000fe200078e0200 */
[----:B------:R-:W-:Y:S02]  /*aad0*/  I2FP.F32.U32 R0, R24 ;  /* 0x0000001800007245 */ /* 0x000fe40000201000 */
[----:B------:R-:W3:Y:S01]  /*aae0*/  LDC R26, c[0x0][0x658] ;  /* 0x00019600ff1a7b82 */ /* 0x000ee20000000800 */
[----:B------:R-:W-:Y:S01]  /*aaf0*/  IMAD.IADD R3, R5, 0x1, R3 ;  /* 0x0000000105037824 */ /* 0x000fe200078e0203 */
[----:B--2---:R-:W-:Y:S01]  /*ab00*/  ISETP.NE.U32.AND P0, PT, R28, RZ, PT ;  /* 0x000000ff1c00720c */ /* 0x004fe20003f05070 */
[----:B------:R-:W-:Y:S01]  /*ab10*/  FMUL R0, R0, UR4 ;  /* 0x0000000400007c20 */ /* 0x000fe20008400000 */
[----:B------:R-:W-:Y:S02]  /*ab20*/  IMAD.MOV.U32 R5, RZ, RZ, -0x1 ;  /* 0xffffffffff057424 */ /* 0x000fe400078e00ff */
[----:B------:R-:W-:Y:S01]  /*ab30*/  ISETP.NE.AND.EX P0, PT, R29, RZ, PT, P0 ;  /* 0x000000ff1d00720c */ /* 0x000fe20003f05300 */
[----:B------:R2:W2:Y:S01]  /*ab40*/  F2I.U32.TRUNC.NTZ R13, R0 ;  /* 0x00000000000d7305 */ /* 0x0004a2000020f000 */
[----:B------:R-:W2:Y:S01]  /*ab50*/  LDC R15, c[0x0][0x148] ;  /* 0x00005200ff0f7b82 */ /* 0x000ea20000000800 */
[----:B0-----:R-:W-:-:S02]  /*ab60*/  SHF.R.U64 R12, R4, R6, R3 ;  /* 0x00000006040c7219 */ /* 0x001fc40000001203 */
[----:B------:R-:W-:-:S05]  /*ab70*/  SHF.R.U32.HI R3, RZ, R6, R3 ;  /* 0x00000006ff037219 */ /* 0x000fca0000011603 */
[----:B------:R-:W0:Y:S01]  /*ab80*/  LDC R20, c[0x0][0x600] ;  /* 0x00018000ff147b82 */ /* 0x000e220000000800 */
[-CC-:B-1----:R-:W-:Y:S02]  /*ab90*/  SHF.R.U64 R10, R12, R8.reuse, R3.reuse ;  /* 0x000000080c0a7219 */ /* 0x182fe40000001203 */
[----:B------:R-:W-:-:S05]  /*aba0*/  SHF.R.U32.HI R3, RZ, R8, R3 ;  /* 0x00000008ff037219 */ /* 0x000fca0000011603 */
[----:B------:R-:W1:Y:S01]  /*abb0*/  LDC R27, c[0x0][0x648] ;  /* 0x00019200ff1b7b82 */ /* 0x000e620000000800 */
[-C--:B---3--:R-:W-:Y:S02]  /*abc0*/  SHF.L.U32 R4, R5, R26.reuse, RZ ;  /* 0x0000001a05047219 */ /* 0x088fe400000006ff */
[--C-:B------:R-:W-:Y:S02]  /*abd0*/  SHF.R.U64 R14, R10, R26, R3.reuse ;  /* 0x0000001a0a0e7219 */ /* 0x100fe40000001203 */
[----:B------:R-:W-:Y:S02]  /*abe0*/  LOP3.LUT R25, RZ, R4, RZ, 0x33, !PT ;  /* 0x00000004ff197212 */ /* 0x000fe400078e33ff */
[-C--:B------:R-:W-:Y:S01]  /*abf0*/  SHF.R.U32.HI R5, RZ, R26.reuse, R3 ;  /* 0x0000001aff057219 */ /* 0x080fe20000011603 */
[----:B------:R-:W3:Y:S01]  /*ac00*/  LDC R30, c[0x0][0x638] ;  /* 0x00018e00ff1e7b82 */ /* 0x000ee20000000800 */
[----:B------:R-:W-:Y:S01]  /*ac10*/  SHF.L.U32 R152, R7, R26, RZ ;  /* 0x0000001a07987219 */ /* 0x000fe200000006ff */
[----:B------:R-:W-:-:S06]  /*ac20*/  IMAD.MOV.U32 R4, RZ, RZ, R14 ;  /* 0x000000ffff047224 */ /* 0x000fcc00078e000e */
[----:B------:R-:W0:Y:S01]  /*ac30*/  LDC R31, c[0x0][0x610] ;  /* 0x00018400ff1f7b82 */ /* 0x000e220000000800 */
[----:B------:R-:W-:Y:S05]  /*ac40*/  @!P0 BRA `(.L_x_283) ;  /* 0x0000000000288947 */ /* 0x000fea0003800000 */
[----:B------:R-:W4:Y:S02]  /*ac50*/  LDC R3, c[0x0][0x64c] ;  /* 0x00019300ff037b82 */ /* 0x000f240000000800 */
[----:B----4-:R-:W-:-:S05]  /*ac60*/  IADD3 R3, P0, R14, R3, RZ ;  /* 0x000000030e037210 */ /* 0x010fca0007f1e0ff */
        /* <DEDUP_REMOVED lines=8> */
.L_x_283:
[----:B------:R-:W-:Y:S01]  /*acf0*/  ISETP.NE.AND P0, PT, R2, 0x1, PT ;  /* 0x000000010200780c */ /* 0x000fe20003f05270 */
[----:B0-----:R-:W-:Y:S01]  /*ad00*/  VIADD R7, R20, 0xffffffff ;  /* 0xffffffff14077836 */ /* 0x001fe20000000000 */
[----:B-12---:R-:W-:Y:S01]  /*ad10*/  SHF.R.U64 R0, R4, R27, R5 ;  /* 0x0000001b04007219 */ /* 0x006fe20000001205 */
[----:B------:R-:W-:Y:S01]  /*ad20*/  IMAD.MOV R13, RZ, RZ, -R13 ;  /* 0x000000ffff0d7224 */ /* 0x000fe200078e0a0d */
[----:B------:R-:W-:Y:S01]  /*ad30*/  LOP3.LUT R5, R10, R25, RZ, 0xc0, !PT ;  /* 0x000000190a057212 */ /* 0x000fe200078ec0ff */
[----:B------:R-:W-:Y:S02]  /*ad40*/  IMAD.MOV.U32 R4, RZ, RZ, 0x1 ;  /* 0x00000001ff047424 */ /* 0x000fe400078e00ff */
[----:B------:R-:W-:Y:S02]  /*ad50*/  IMAD.MOV R3, RZ, RZ, -R0 ;  /* 0x000000ffff037224 */ /* 0x000fe400078e0a00 */
[----:B------:R-:W-:Y:S01]  /*ad60*/  IMAD R152, R152, R0, R5 ;  /* 0x0000000098987224 */ /* 0x000fe200078e0205 */
[----:B------:R-:W-:Y:S01]  /*ad70*/  LOP3.LUT R5, R12, R7, RZ, 0xc0, !PT ;  /* 0x000000070c057212 */ /* 0x000fe200078ec0ff */
[----:B---3--:R-:W-:-:S02]  /*ad80*/  IMAD R0, R3, R30, R14 ;  /* 0x0000001e03007224 */ /* 0x008fc400078e020e */
[----:B------:R-:W-:Y:S02]  /*ad90*/  @P0 IMAD R21, R15, R13, R24 ;  /* 0x0000000d0f150224 */ /* 0x000fe400078e0218 */
[----:B------:R-:W-:Y:S01]  /*ada0*/  IMAD R3, R0, R20, R5 ;  /* 0x0000001400037224 */ /* 0x000fe200078e0205 */
[----:B------:R-:W-:Y:S01]  /*adb0*/  PRMT R0, R4, 0x7610, R0 ;  /* 0x0000761004007816 */ /* 0x000fe20000000000 */
[----:B------:R-:W-:-:S05]  /*adc0*/  IMAD R152, R152, R31, R21 ;  /* 0x0000001f98987224 */ /* 0x000fca00078e0215 */
[----:B------:R-:W-:Y:S02]  /*add0*/  SEL R153, R3, R152, !P0 ;  /* 0x0000009803997207 */ /* 0x000fe40004000000 */
[----:B------:R-:W-:-:S07]  /*ade0*/  SEL R152, R152, R3, !P0 ;  /* 0x0000000398987207 */ /* 0x000fce0004000000 */
.L_x_281:
[----:B------:R-:W-:-:S13]  /*adf0*/  LOP3.LUT P0, RZ, R0, 0xff, RZ, 0xc0, !PT ;  /* 0x000000ff00ff7812 */ /* 0x000fda000780c0ff */
[----:B------:R-:W-:Y:S05]  /*ae00*/  @P0 BRA `(.L_x_284) ;  /* 0xffffff6000580947 */ /* 0x000fea000383ffff */
[----:B------:R-:W-:Y:S05]  /*ae10*/  EXIT ;  /* 0x000000000000794d */ /* 0x000fea0003800000 */
.L_x_3:
[----:B0-----:R-:W-:Y:S01]  /*ae20*/  ULDC.64 UR4, c[0x0][0x650] ;  /* 0x0001940000047ab9 */ /* 0x001fe20000000a00 */
        /* <DEDUP_REMOVED lines=25> */
.L_x_286:
[--C-:B------:R-:W-:Y:S01]  /*afc0*/  SHF.R.U64 R12, R10, R14, R11.reuse ;  /* 0x0000000e0a0c7219 */ /* 0x100fe2000000120b */
[----:B------:R-:W0:Y:S01]  /*afd0*/  LDC R22, c[0x0][0x618] ;  /* 0x00018600ff167b82 */ /* 0x000e220000000800 */
[----:B------:R-:W-:Y:S01]  /*afe0*/  I2FP.F32.U32 R6, R4 ;  /* 0x0000000400067245 */ /* 0x000fe20000201000 */
[----:B------:R-:W-:Y:S01]  /*aff0*/  ULDC UR4, c[0x0][0x150] ;  /* 0x0000540000047ab9 */ /* 0x000fe20000000800 */
[----:B------:R-:W-:Y:S02]  /*b000*/  SHF.R.U32.HI R5, RZ, R14, R11 ;  /* 0x0000000eff057219 */ /* 0x000fe4000001160b */
[----:B------:R-:W-:Y:S01]  /*b010*/  IADD3 R9, P0, RZ, -R12, RZ ;  /* 0x8000000cff097210 */ /* 0x000fe20007f1e0ff */
[----:B------:R-:W-:Y:S01]  /*b020*/  FMUL R11, R6, UR4 ;  /* 0x00000004060b7c20 */ /* 0x000fe20008400000 */
[----:B------:R-:W-:Y:S01]  /*b030*/  ULDC UR4, c[0x0][0x154] ;  /* 0x0000550000047ab9 */ /* 0x000fe20000000800 */
[----:B------:R-:W1:Y:S02]  /*b040*/  LDC.64 R24, c[0x0][0x640] ;  /* 0x00019000ff187b82 */ /* 0x000e640000000a00 */
[----:B------:R-:W-:-:S02]  /*b050*/  IMAD.X R5, RZ, RZ, ~R5, P0 ;  /* 0x000000ffff057224 */ /* 0x000fc400000e0e05 */
[----:B------:R-:W2:Y:S01]  /*b060*/  F2I.U32.TRUNC.NTZ R11, R11 ;  /* 0x0000000b000b7305 */ /* 0x000ea2000020f000 */
[----:B------:R-:W-:-:S03]  /*b070*/  IMAD.WIDE.U32 R6, R9, R20, R16 ;  /* 0x0000001409067225 */ /* 0x000fc600078e0010 */
[----:B------:R-:W3:Y:S01]  /*b080*/  LDC R13, c[0x0][0x144] ;  /* 0x00005100ff0d7b82 */ /* 0x000ee20000000800 */
[----:B------:R-:W-:-:S04]  /*b090*/  IMAD R8, R5, R20, RZ ;  /* 0x0000001405087224 */ /* 0x000fc800078e02ff */
[----:B------:R-:W-:Y:S02]  /*b0a0*/  IMAD R5, R9, R21, R8 ;  /* 0x0000001509057224 */ /* 0x000fe400078e0208 */
[----:B------:R-:W-:Y:S01]  /*b0b0*/  IMAD.MOV.U32 R8, RZ, RZ, -0x1 ;  /* 0xffffffffff087424 */ /* 0x000fe200078e00ff */
[----:B------:R-:W4:Y:S01]  /*b0c0*/  LDC R14, c[0x0][0x608] ;  /* 0x00018200ff0e7b82 */ /* 0x000f220000000800 */
[----:B------:R-:W-:Y:S01]  /*b0d0*/  IMAD.IADD R5, R7, 0x1, R5 ;  /* 0x0000000107057824 */ /* 0x000fe200078e0205 */
[----:B------:R-:W-:-:S04]  /*b0e0*/  I2FP.F32.U32 R7, R3 ;  /* 0x0000000300077245 */ /* 0x000fc80000201000 */
[-C--:B0-----:R-:W-:Y:S01]  /*b0f0*/  SHF.R.U64 R10, R6, R22.reuse, R5 ;  /* 0x00000016060a7219 */ /* 0x081fe20000001205 */
[----:B--2---:R-:W-:Y:S01]  /*b100*/  IMAD.MOV R6, RZ, RZ, -R11 ;  /* 0x000000ffff067224 */ /* 0x004fe200078e0a0b */
[----:B------:R-:W0:Y:S01]  /*b110*/  LDC R9, c[0x0][0x658] ;  /* 0x00019600ff097b82 */ /* 0x000e220000000800 */
[----:B-1----:R-:W-:Y:S01]  /*b120*/  ISETP.NE.U32.AND P0, PT, R24, RZ, PT ;  /* 0x000000ff1800720c */ /* 0x002fe20003f05070 */
[----:B------:R-:W-:Y:S01]  /*b130*/  FMUL R7, R7, UR4 ;  /* 0x0000000407077c20 */ /* 0x000fe20008400000 */
[----:B------:R-:W-:Y:S02]  /*b140*/  SHF.R.U32.HI R5, RZ, R22, R5 ;  /* 0x00000016ff057219 */ /* 0x000fe40000011605 */
[----:B------:R-:W-:-:S03]  /*b150*/  ISETP.NE.AND.EX P0, PT, R25, RZ, PT, P0 ;  /* 0x000000ff1900720c */ /* 0x000fc60003f05300 */
[----:B------:R-:W1:Y:S01]  /*b160*/  LDC R20, c[0x0][0x148] ;  /* 0x00005200ff147b82 */ /* 0x000e620000000800 */
[----:B---3--:R-:W-:Y:S02]  /*b170*/  IMAD R23, R13, R6, R4 ;  /* 0x000000060d177224 */ /* 0x008fe400078e0204 */
[----:B------:R-:W-:-:S05]  /*b180*/  IMAD.MOV.U32 R6, RZ, RZ, 0x1 ;  /* 0x00000001ff067424 */ /* 0x000fca00078e00ff */
[----:B------:R-:W2:Y:S01]  /*b190*/  LDC R21, c[0x0][0x600] ;  /* 0x00018000ff157b82 */ /* 0x000ea20000000800 */
[-CC-:B----4-:R-:W-:Y:S02]  /*b1a0*/  SHF.R.U64 R13, R10, R14.reuse, R5.reuse ;  /* 0x0000000e0a0d7219 */ /* 0x190fe40000001205 */
[----:B------:R-:W-:Y:S02]  /*b1b0*/  SHF.R.U32.HI R4, RZ, R14, R5 ;  /* 0x0000000eff047219 */ /* 0x000fe40000011605 */
[----:B------:R3:W4:Y:S03]  /*b1c0*/  F2I.U32.TRUNC.NTZ R14, R7 ;  /* 0x00000007000e7305 */ /* 0x000726000020f000 */
[----:B------:R-:W1:Y:S01]  /*b1d0*/  LDC R26, c[0x0][0x648] ;  /* 0x00019200ff1a7b82 */ /* 0x000e620000000800 */
[-C--:B0-----:R-:W-:Y:S02]  /*b1e0*/  SHF.R.U64 R15, R13, R9.reuse, R4 ;  /* 0x000000090d0f7219 */ /* 0x081fe40000001204 */
[----:B------:R-:W-:-:S02]  /*b1f0*/  SHF.L.U32 R8, R8, R9, RZ ;  /* 0x0000000908087219 */ /* 0x000fc400000006ff */
[-C--:B------:R-:W-:Y:S01]  /*b200*/  SHF.R.U32.HI R5, RZ, R9.reuse, R4 ;  /* 0x00000009ff057219 */ /* 0x080fe20000011604 */
[----:B------:R-:W-:Y:S01]  /*b210*/  IMAD.MOV.U32 R4, RZ, RZ, R15 ;  /* 0x000000ffff047224 */ /* 0x000fe200078e000f */
[----:B------:R-:W-:Y:S01]  /*b220*/  SHF.L.U32 R22, R6, R9, RZ ;  /* 0x0000000906167219 */ /* 0x000fe200000006ff */
[----:B------:R-:W0:Y:S01]  /*b230*/  LDC R27, c[0x0][0x638] ;  /* 0x00018e00ff1b7b82 */ /* 0x000e220000000800 */
[----:B------:R-:W-:-:S07]  /*b240*/  LOP3.LUT R28, RZ, R8, RZ, 0x33, !PT ;  /* 0x00000008ff1c7212 */ /* 0x000fce00078e33ff */
        /* <DEDUP_REMOVED lines=12> */
.L_x_287:
[----:B------:R-:W-:Y:S01]  /*b310*/  ISETP.NE.AND P0, PT, R2, 0x1, PT ;  /* 0x000000010200780c */ /* 0x000fe20003f05270 */
[----:B--2---:R-:W-:Y:S01]  /*b320*/  VIADD R7, R21, 0xffffffff ;  /* 0xffffffff15077836 */ /* 0x004fe20000000000 */
[----:B-1----:R-:W-:Y:S01]  /*b330*/  SHF.R.U64 R5, R4, R26, R5 ;  /* 0x0000001a04057219 */ /* 0x002fe20000001205 */
[----:B------:R-:W-:Y:S01]  /*b340*/  IMAD.MOV R14, RZ, RZ, -R14 ;  /* 0x000000ffff0e7224 */ /* 0x000fe200078e0a0e */
[----:B------:R-:W-:Y:S01]  /*b350*/  LOP3.LUT R4, R13, R28, RZ, 0xc0, !PT ;  /* 0x0000001c0d047212 */ /* 0x000fe200078ec0ff */
[----:B------:R-:W-:Y:S01]  /*b360*/  IMAD.MOV.U32 R8, RZ, RZ, R12 ;  /* 0x000000ffff087224 */ /* 0x000fe200078e000c */
[----:B------:R-:W-:Y:S01]  /*b370*/  LOP3.LUT R10, R10, R7, RZ, 0xc0, !PT ;  /* 0x000000070a0a7212 */ /* 0x000fe200078ec0ff */
[----:B------:R-:W-:Y:S02]  /*b380*/  IMAD.MOV R6, RZ, RZ, -R5 ;  /* 0x000000ffff067224 */ /* 0x000fe400078e0a05 */
[----:B------:R-:W-:-:S04]  /*b390*/  IMAD R4, R22, R5, R4 ;  /* 0x0000000516047224 */ /* 0x000fc800078e0204 */
[----:B------:R-:W-:Y:S02]  /*b3a0*/  @P0 IMAD R23, R20, R14, R3 ;  /* 0x0000000e14170224 */ /* 0x000fe400078e0203 */
[----:B0-----:R-:W-:Y:S02]  /*b3b0*/  IMAD R3, R6, R27, R15 ;  /* 0x0000001b06037224 */ /* 0x001fe400078e020f */
[----:B------:R-:W-:Y:S02]  /*b3c0*/  IMAD R7, R4, R29, R23 ;  /* 0x0000001d04077224 */ /* 0x000fe400078e0217 */
[----:B------:R-:W-:Y:S02]  /*b3d0*/  IMAD R4, R3, R21, R10 ;  /* 0x0000001503047224 */ /* 0x000fe400078e020a */
[----:B------:R-:W-:-:S03]  /*b3e0*/  IMAD.MOV.U32 R6, RZ, RZ, 0x1 ;  /* 0x00000001ff067424 */ /* 0x000fc600078e00ff */
[----:B------:R-:W-:Y:S02]  /*b3f0*/  SEL R9, R4, R7, !P0 ;  /* 0x0000000704097207 */ /* 0x000fe40004000000 */
[----:B------:R-:W-:-:S07]  /*b400*/  SEL R7, R7, R4, !P0 ;  /* 0x0000000407077207 */ /* 0x000fce0004000000 */
.L_x_285:
[----:B------:R-:W-:-:S08]  /*b410*/  NOP ;  /* 0x0000000000007918 */ /* 0x000fd00000000000 */
[----:B------:R-:W0:-:S00]  /*b420*/  USETMAXREG.DEALLOC.CTAPOOL 0x28 ;  /* 0x00000028000079c8 */ /* 0x000e0000080e0500 */
[----:B0-----:R-:W-:-:S13]  /*b430*/  ISETP.NE.AND P0, PT, R0, RZ, PT ;  /* 0x000000ff0000720c */ /* 0x001fda0003f05270 */
[----:B------:R-:W-:Y:S05]  /*b440*/  @P0 EXIT ;  /* 0x000000000000094d */ /* 0x000fea0003800000 */
[----:B------:R-:W-:Y:S01]  /*b450*/  LOP3.LUT P0, RZ, R6, 0xff, RZ, 0xc0, !PT ;  /* 0x000000ff06ff7812 */ /* 0x000fe2000780c0ff */
[----:B------:R-:W-:Y:S02]  /*b460*/  IMAD.MOV.U32 R0, RZ, RZ, 0x1 ;  /* 0x00000001ff007424 */ /* 0x000fe400078e00ff */
[----:B------:R-:W-:-:S10]  /*b470*/  IMAD.MOV.U32 R12, RZ, RZ, RZ ;  /* 0x000000ffff0c7224 */ /* 0x000fd400078e00ff */
[----:B------:R-:W-:Y:S05]  /*b480*/  @!P0 BRA `(.L_x_288) ;  /* 0x0000000c00608947 */ /* 0x000fea0003800000 */
[----:B------:R-:W0:Y:S01]  /*b490*/  LDC R0, c[0x0][0x28c] ;  /* 0x0000a300ff007b82 */ /* 0x000e220000000800 */
[----:B------:R-:W-:Y:S01]  /*b4a0*/  ULDC UR5, c[0x0][0x658] ;  /* 0x0001960000057ab9 */ /* 0x000fe20000000800 */
[----:B------:R-:W-:Y:S01]  /*b4b0*/  UMOV UR7, 0xffffffff ;  /* 0xffffffff00077882 */ /* 0x000fe20000000000 */
[----:B------:R-:W-:Y:S01]  /*b4c0*/  ULDC UR6, c[0x0][0xc] ;  /* 0x0000030000067ab9 */ /* 0x000fe20000000800 */
[----:B------:R-:W-:Y:S01]  /*b4d0*/  USHF.L.U32 UR9, UR7, UR5, URZ ;  /* 0x0000000507097299 */ /* 0x000fe2000800063f */
[C---:B------:R-:W-:Y:S01]  /*b4e0*/  LOP3.LUT P2, RZ, R18.reuse, 0x7f, RZ, 0xc0, !PT ;  /* 0x0000007f12ff7812 */ /* 0x040fe2000784c0ff */
[----:B------:R-:W-:Y:S01]  /*b4f0*/  UMOV UR8, 0x1 ;  /* 0x0000000100087882 */ /* 0x000fe20000000000 */
[----:B------:R-:W-:Y:S01]  /*b500*/  ULDC UR7, c[0x0][0x10] ;  /* 0x0000040000077ab9 */ /* 0x000fe20000000800 */
[----:B------:R-:W-:Y:S01]  /*b510*/  LOP3.LUT P0, RZ, R18, 0x1f, RZ, 0xc0, !PT ;  /* 0x0000001f12ff7812 */ /* 0x000fe2000780c0ff */
[----:B------:R-:W-:Y:S01]  /*b520*/  UIMAD.WIDE.U32 UR6, UR6, UR7, URZ ;  /* 0x00000007060672a5 */ /* 0x000fe2000f8e003f */
[----:B------:R-:W-:Y:S01]  /*b530*/  BSSY B0, `(.L_x_288) ;  /* 0x00000cd000007945 */ /* 0x000fe20003800000 */
[----:B------:R-:W-:Y:S01]  /*b540*/  USHF.L.U32 UR5, UR8, UR5, URZ ;  /* 0x0000000508057299 */ /* 0x000fe2000800063f */
[----:B------:R-:W-:Y:S01]  /*b550*/  IMAD.MOV.U32 R13, RZ, RZ, 0x1 ;  /* 0x00000001ff0d7424 */ /* 0x000fe200078e00ff */
[----:B------:R-:W-:Y:S01]  /*b560*/  LOP3.LUT R11, R19, 0x2, RZ, 0xfc, !PT ;  /* 0x00000002130b7812 */ /* 0x000fe200078efcff */
[----:B------:R-:W-:Y:S01]  /*b570*/  ULDC UR8, c[0x0][0x14] ;  /* 0x0000050000087ab9 */ /* 0x000fe20000000800 */
[----:B------:R-:W-:Y:S01]  /*b580*/  PLOP3.LUT P0, PT, P0, P2, PT, 0x8a, 0x0 ;  /* 0x000000000000781c */ /* 0x000fe20000705172 */
[----:B------:R-:W-:Y:S01]  /*b590*/  UIMAD.WIDE.U32 UR30, UR6, UR8, URZ ;  /* 0x00000008061e72a5 */ /* 0x000fe2000f8e003f */
[----:B------:R-:W-:Y:S01]  /*b5a0*/  IMAD.MOV.U32 R12, RZ, RZ, RZ ;  /* 0x000000ffff0c7224 */ /* 0x000fe200078e00ff */
[----:B------:R-:W-:Y:S01]  /*b5b0*/  UIMAD UR7, UR7, UR8, URZ ;  /* 0x00000008070772a4 */ /* 0x000fe2000f8e023f */
[----:B------:R-:W-:Y:S01]  /*b5c0*/  ULDC UR4, c[0x0][0x600] ;  /* 0x0001800000047ab9 */ /* 0x000fe20000000800 */
[----:B------:R-:W-:-:S02]  /*b5d0*/  ULOP3.LUT UR6, URZ, UR9, URZ, 0x33, !UPT ;  /* 0x000000093f067292 */ /* 0x000fc4000f8e333f */
[----:B------:R-:W-:Y:S01]  /*b5e0*/  UIADD3 UR4, UR4, -0x1, URZ ;  /* 0xffffffff04047890 */ /* 0x000fe2000fffe03f */
[----:B0-----:R-:W-:Y:S01]  /*b5f0*/  VIADD R0, R0, 0x3f ;  /* 0x0000003f00007836 */ /* 0x001fe20000000000 */
[----:B------:R-:W-:Y:S01]  /*b600*/  UIADD3 UR7, UR31, UR7, URZ ;  /* 0x000000071f077290 */ /* 0x000fe2000fffe03f */
[----:B------:R-:W-:-:S03]  /*b610*/  ULDC.64 UR38, c[0x0][0x198] ;  /* 0x0000660000267ab9 */ /* 0x000fc60000000a00 */
[----:B------:R-:W-:-:S04]  /*b620*/  SHF.R.S32.HI R3, RZ, 0x1f, R0 ;  /* 0x0000001fff037819 */ /* 0x000fc80000011400 */
[----:B------:R-:W-:Y:S01]  /*b630*/  LEA.HI R3, R3, R0, RZ, 0x6 ;  /* 0x0000000003037211 */ /* 0x000fe200078f30ff */
[----:B------:R-:W-:-:S03]  /*b640*/  IMAD.MOV.U32 R0, RZ, RZ, 0x1 ;  /* 0x00000001ff007424 */ /* 0x000fc600078e00ff */
[----:B------:R-:W-:-:S05]  /*b650*/  SHF.R.S32.HI R3, RZ, 0x6, R3 ;  /* 0x00000006ff037819 */ /* 0x000fca0000011403 */
[----:B------:R-:W-:-:S07]  /*b660*/  VIADD R10, R3, 0x1 ;  /* 0x00000001030a7836 */ /* 0x000fce0000000000 */
.L_x_300:
[----:B------:R-:W-:-:S03]  /*b670*/  UMOV UR8, 0xffffffff ;  /* 0xffffffff00087882 */ /* 0x000fc60000000000 */
[----:B------:R-:W-:Y:S05]  /*b680*/  BRA.DIV UR8, `(.L_x_289) ;  /* 0x0000001208147947 */ /* 0x000fea000b800000 */
[----:B------:R-:W-:-:S13]  /*b690*/  ELECT P6, URZ, PT ;  /* 0x00000000003f782f */ /* 0x000fda00038c0000 */
.L_x_313:
[----:B------:R-:W0:Y:S01]  /*b6a0*/  LDC R4, c[0x0][0x28c] ;  /* 0x0000a300ff047b82 */ /* 0x000e220000000800 */
[----:B------:R-:W-:Y:S01]  /*b6b0*/  BSSY B1, `(.L_x_290) ;  /* 0x0000043000017945 */ /* 0x000fe20003800000 */
[----:B0-----:R-:W-:-:S13]  /*b6c0*/  ISETP.LT.OR P6, PT, R4, 0x1, !P6 ;  /* 0x000000010400780c */ /* 0x001fda00077c1670 */
[----:B------:R-:W-:Y:S05]  /*b6d0*/  @P6 BRA `(.L_x_291) ;  /* 0x0000000400006947 */ /* 0x000fea0003800000 */
[----:B------:R-:W-:Y:S02]  /*b6e0*/  IMAD.SHL.U32 R15, R7, 0x100, RZ ;  /* 0x00000100070f7824 */ /* 0x000fe400078e00ff */
[----:B------:R-:W-:Y:S02]  /*b6f0*/  IMAD.SHL.U32 R18, R9, 0x80, RZ ;  /* 0x0000008009127824 */ /* 0x000fe400078e00ff */
[----:B------:R-:W-:Y:S02]  /*b700*/  IMAD.MOV.U32 R20, RZ, RZ, RZ ;  /* 0x000000ffff147224 */ /* 0x000fe400078e00ff */
[----:B------:R-:W-:Y:S02]  /*b710*/  IMAD.MOV.U32 R4, RZ, RZ, R10 ;  /* 0x000000ffff047224 */ /* 0x000fe400078e000a */
[----:B------:R-:W-:Y:S02]  /*b720*/  IMAD.MOV.U32 R5, RZ, RZ, R0 ;  /* 0x000000ffff057224 */ /* 0x000fe400078e0000 */
[----:B------:R-:W-:-:S07]  /*b730*/  IMAD.MOV.U32 R6, RZ, RZ, R12 ;  /* 0x000000ffff067224 */ /* 0x000fce00078e000c */
.L_x_295:
[----:B------:R-:W0:Y:S01]  /*b740*/  S2R R14, SR_CgaCtaId ;  /* 0x00000000000e7919 */ /* 0x000e220000008800 */
[----:B------:R-:W-:Y:S01]  /*b750*/  MOV R7, 0x400 ;  /* 0x0000040000077802 */ /* 0x000fe20000000f00 */
[----:B------:R-:W1:Y:S03]  /*b760*/  @!P2 LDC R9, c[0x0][0x500] ;  /* 0x00014000ff09ab82 */ /* 0x000e660000000800 */
[----:B0-----:R-:W-:Y:S02]  /*b770*/  LEA R21, R14, R7, 0x18 ;  /* 0x000000070e157211 */ /* 0x001fe400078ec0ff */
[----:B------:R-:W-:-:S03]  /*b780*/  SHF.L.U32 R7, R5, 0x1f, RZ ;  /* 0x0000001f05077819 */ /* 0x000fc600000006ff */
[----:B------:R-:W-:-:S04]  /*b790*/  IMAD R14, R6, 0x8, R21 ;  /* 0x00000008060e7824 */ /* 0x000fc800078e0215 */
[----:B------:R-:W0:Y:S02]  /*b7a0*/  SYNCS.PHASECHK.TRANS64.TRYWAIT P1, [R14+URZ+0x30], R7 ;  /* 0x000030070e0075a7 */ /* 0x000e24000802017f */
[----:B01----:R-:W-:Y:S05]  /*b7b0*/  @!P1 BRA `(.L_x_292) ;  /* 0x0000000c00e89947 */ /* 0x003fea0003800000 */
.L_x_314:
[----:B0-----:R-:W-:Y:S01]  /*b7c0*/  PRMT R7, R11, 0x9910, RZ ;  /* 0x000099100b077816 */ /* 0x001fe200000000ff */
[----:B------:R0:W-:Y:S03]  /*b7d0*/  @!P2 SYNCS.ARRIVE.TRANS64 RZ, [R14+URZ], R9 ;  /* 0x000000090effa9a7 */ /* 0x0001e6000800003f */
[----:B------:R-:W-:-:S13]  /*b7e0*/  ISETP.NE.AND P1, PT, R7, 0x2, PT ;  /* 0x000000020700780c */ /* 0x000fda0003f25270 */
[----:B0-----:R-:W-:Y:S05]  /*b7f0*/  @P1 BRA `(.L_x_293) ;  /* 0x0000000000041947 */ /* 0x001fea0003800000 */
[----:B------:R-:W-:Y:S01]  /*b800*/  BPT.TRAP 0x1 ;  /* 0x000000040000795c */ /* 0x000fe20000300000 */
.L_x_293:
[----:B------:R-:W-:Y:S05]  /*b810*/  @P0 BRA `(.L_x_294) ;  /* 0x0000000000040947 */ /* 0x000fea0003800000 */
[----:B------:R-:W-:Y:S01]  /*b820*/  BPT.TRAP 0x1 ;  /* 0x000000040000795c */ /* 0x000fe20000300000 */
.L_x_294:
[--C-:B------:R-:W-:Y:S01]  /*b830*/  IMAD R7, R6, 0x10000, R21.reuse ;  /* 0x0001000006077824 */ /* 0x100fe200078e0215 */
[----:B------:R-:W-:Y:S01]  /*b840*/  R2UR UR34, R20 ;  /* 0x00000000142272ca */ /* 0x000fe200000e0000 */
[----:B------:R-:W-:Y:S01]  /*b850*/  IMAD R21, R6, 0x8000, R21 ;  /* 0x0000800006157824 */ /* 0x000fe200078e0215 */
[----:B------:R-:W-:Y:S01]  /*b860*/  R2UR UR33, R14 ;  /* 0x000000000e2172ca */ /* 0x000fe200000e0000 */
[----:B------:R-:W-:Y:S01]  /*b870*/  VIADD R4, R4, 0xffffffff ;  /* 0xffffffff04047836 */ /* 0x000fe20000000000 */
[----:B------:R-:W-:Y:S01]  /*b880*/  R2UR UR24, R7 ;  /* 0x00000000071872ca */ /* 0x000fe200000e0000 */
[----:B------:R-:W-:Y:S01]  /*b890*/  UIADD3 UR14, UP0, UR38, 0xf0, URZ ;  /* 0x000000f0260e7890 */ /* 0x000fe2000ff1e03f */
[----:B------:R-:W-:Y:S01]  /*b8a0*/  R2UR UR8, R21 ;  /* 0x00000000150872ca */ /* 0x000fe200000e0000 */
[----:B------:R-:W-:Y:S01]  /*b8b0*/  UIADD3 UR40, UP1, UR38, 0x1f0, URZ ;  /* 0x000001f026287890 */ /* 0x000fe2000ff3e03f */
[----:B------:R-:W-:Y:S01]  /*b8c0*/  R2UR UR36, R8 ;  /* 0x00000000082472ca */ /* 0x000fe200000e0000 */
[----:B------:R-:W-:Y:S01]  /*b8d0*/  UIADD3.X UR15, URZ, UR39, URZ, UP0, !UPT ;  /* 0x000000273f0f7290 */ /* 0x000fe200087fe43f */
[----:B------:R-:W-:Y:S01]  /*b8e0*/  R2UR UR35, R15 ;  /* 0x000000000f2372ca */ /* 0x000fe200000e0000 */
[----:B------:R-:W-:Y:S01]  /*b8f0*/  UIADD3.X UR41, URZ, UR39, URZ, UP1, !UPT ;  /* 0x000000273f297290 */ /* 0x000fe20008ffe43f */
[----:B------:R-:W-:Y:S01]  /*b900*/  R2UR UR19, R18 ;  /* 0x00000000121372ca */ /* 0x000fe200000e0000 */
[----:B------:R-:W-:Y:S01]  /*b910*/  UIADD3 UR26, UR34, 0x20, URZ ;  /* 0x00000020221a7890 */ /* 0x000fe2000fffe03f */
[----:B------:R-:W-:Y:S01]  /*b920*/  ISETP.GT.AND P3, PT, R4, 0x1, PT ;  /* 0x000000010400780c */ /* 0x000fe20003f64270 */
[----:B------:R-:W-:Y:S01]  /*b930*/  VIADD R6, R6, 0x1 ;  /* 0x0000000106067836 */ /* 0x000fe20000000000 */
[----:B------:R-:W-:Y:S01]  /*b940*/  UMOV UR22, 0x0 ;  /* 0x0000000000167882 */ /* 0x000fe20000000000 */
[----:B------:R-:W-:Y:S01]  /*b950*/  UIADD3 UR32, UR24, 0x180, URZ ;  /* 0x0000018018207890 */ /* 0x000fe2000fffe03f */
[----:B------:R-:W-:Y:S01]  /*b960*/  VIADD R20, R20, 0x40 ;  /* 0x0000004014147836 */ /* 0x000fe20000000000 */
[----:B------:R-:W-:Y:S01]  /*b970*/  UIADD3 UR24, UR24, 0x8180, URZ ;  /* 0x0000818018187890 */ /* 0x000fe2000fffe03f */
[----:B------:R-:W-:Y:S01]  /*b980*/  ISETP.NE.AND P1, PT, R6, 0x6, PT ;  /* 0x000000060600780c */ /* 0x000fe20003f25270 */
[----:B------:R-:W-:-:S02]  /*b990*/  UIADD3 UR16, UR8, 0x60180, URZ ;  /* 0x0006018008107890 */ /* 0x000fc4000fffe03f */
[----:B------:R-:W-:Y:S01]  /*b9a0*/  UIADD3 UR8, UR8, 0x64180, URZ ;  /* 0x0006418008087890 */ /* 0x000fe2000fffe03f */
[----:B------:R-:W-:Y:S01]  /*b9b0*/  SEL R14, RZ, 0x1, P1 ;  /* 0x00000001ff0e7807 */ /* 0x000fe20000800000 */
[----:B------:R-:W-:Y:S01]  /*b9c0*/  UMOV UR23, 0x10000000 ;  /* 0x1000000000177882 */ /* 0x000fe20000000000 */
[----:B------:R-:W-:Y:S01]  /*b9d0*/  UMOV UR25, UR33 ;  /* 0x0000002100197c82 */ /* 0x000fe20008000000 */
[----:B------:R-:W-:Y:S01]  /*b9e0*/  UMOV UR28, UR36 ;  /* 0x00000024001c7c82 */ /* 0x000fe20008000000 */
[----:B------:R-:W-:Y:S01]  /*b9f0*/  UMOV UR27, UR35 ;  /* 0x00000023001b7c82 */ /* 0x000fe20008000000 */
[----:B------:R-:W-:Y:S01]  /*ba00*/  UMOV UR17, UR33 ;  /* 0x0000002100117c82 */ /* 0x000fe20008000000 */
[----:B------:R-:W-:Y:S01]  /*ba10*/  UMOV UR18, UR34 ;  /* 0x0000002200127c82 */ /* 0x000fe20008000000 */
[----:B------:R-:W-:Y:S01]  /*ba20*/  UMOV UR20, UR36 ;  /* 0x0000002400147c82 */ /* 0x000fe20008000000 */
[----:B------:R0:W-:Y:S01]  /*ba30*/  UTMALDG.3D [UR32], [UR14], desc[UR22] ;  /* 0x000016200e0075b4 */ /* 0x0001e20008011000 */
[----:B------:R-:W-:Y:S01]  /*ba40*/  UMOV UR9, UR33 ;  /* 0x0000002100097c82 */ /* 0x000fe20008000000 */
[----:B------:R-:W-:Y:S01]  /*ba50*/  UMOV UR11, UR19 ;  /* 0x00000013000b7c82 */ /* 0x000fe20008000000 */
[----:B------:R-:W-:Y:S01]  /*ba60*/  UMOV UR12, UR36 ;  /* 0x00000024000c7c82 */ /* 0x000fe20008000000 */
[----:B------:R-:W-:Y:S01]  /*ba70*/  UMOV UR10, UR26 ;  /* 0x0000001a000a7c82 */ /* 0x000fe20008000000 */
[----:B------:R-:W-:-:S02]  /*ba80*/  LOP3.LUT R5, R5, R14, RZ, 0x3c, !PT ;  /* 0x0000000e05057212 */ /* 0x000fc400078e3cff */
[----:B------:R-:W-:Y:S01]  /*ba90*/  SEL R6, R6, RZ, P1 ;  /* 0x000000ff06067207 */ /* 0x000fe20000800000 */
[----:B------:R0:W-:Y:S01]  /*baa0*/  UTMALDG.3D [UR24], [UR14], desc[UR22] ;  /* 0x000016180e0075b4 */ /* 0x0001e20008011000 */
[----:B------:R0:W-:Y:S01]  /*bab0*/  UTMALDG.3D [UR16], [UR40], desc[UR22] ;  /* 0x00001610280075b4 */ /* 0x0001e20008011000 */
[----:B------:R0:W-:Y:S02]  /*bac0*/  UTMALDG.3D [UR8], [UR40], desc[UR22] ;  /* 0x00001608280075b4 */ /* 0x0001e40008011000 */
[----:B0-----:R-:W-:Y:S05]  /*bad0*/  @P3 BRA `(.L_x_295) ;  /* 0xfffffffc00183947 */ /* 0x001fea000383ffff */
.L_x_291:
[----:B------:R-:W-:Y:S05]  /*bae0*/  BSYNC B1 ;  /* 0x0000000000017941 */ /* 0x000fea0003800000 */
.L_x_290:
[----:B------:R-:W-:Y:S01]  /*baf0*/  LOP3.LUT P3, RZ, R13, 0xff, RZ, 0xc0, !PT ;  /* 0x000000ff0dff7812 */ /* 0x000fe2000786c0ff */
[----:B------:R-:W-:Y:S01]  /*bb00*/  IMAD.IADD R12, R3, 0x1, R12 ;  /* 0x00000001030c7824 */ /* 0x000fe200078e020c */
[----:B------:R-:W-:Y:S01]  /*bb10*/  IADD3 R16, P4, R16, UR30, RZ ;  /* 0x0000001e10107c10 */ /* 0x000fe2000ff9e0ff */
[----:B------:R-:W-:Y:S01]  /*bb20*/  ULDC.64 UR8, c[0x0][0x650] ;  /* 0x0001940000087ab9 */ /* 0x000fe20000000a00 */
[----:B------:R-:W-:Y:S01]  /*bb30*/  BSSY B1, `(.L_x_296) ;  /* 0x000006a000017945 */ /* 0x000fe20003800000 */
[----:B------:R-:W-:Y:S01]  /*bb40*/  IMAD.MOV.U32 R9, RZ, RZ, -0x1 ;  /* 0xffffffffff097424 */ /* 0x000fe200078e00ff */
[----:B------:R-:W-:Y:S01]  /*bb50*/  ISETP.GT.U32.AND P1, PT, R12, 0x5, PT ;  /* 0x000000050c00780c */ /* 0x000fe20003f24070 */
[----:B------:R-:W-:Y:S01]  /*bb60*/  IMAD.MOV.U32 R8, RZ, RZ, -0x1 ;  /* 0xffffffffff087424 */ /* 0x000fe200078e00ff */
[----:B------:R-:W-:Y:S02]  /*bb70*/  IADD3.X R17, R17, UR7, RZ, P4, !PT ;  /* 0x0000000711117c10 */ /* 0x000fe4000a7fe4ff */
[----:B------:R-:W-:-:S02]  /*bb80*/  ISETP.LT.U32.AND P1, PT, R3, 0x6, P1 ;  /* 0x000000060300780c */ /* 0x000fc40000f21070 */
[----:B------:R-:W-:Y:S01]  /*bb90*/  PRMT R13, RZ, 0x7610, R13 ;  /* 0x00007610ff0d7816 */ /* 0x000fe2000000000d */
[----:B------:R-:W0:Y:S01]  /*bba0*/  @P3 S2R R5, SR_CgaCtaId ;  /* 0x0000000000053919 */ /* 0x000e220000008800 */
[----:B------:R-:W-:-:S04]  /*bbb0*/  @P3 MOV R4, 0x400 ;  /* 0x0000040000043802 */ /* 0x000fc80000000f00 */
[----:B0-----:R-:W-:Y:S01]  /*bbc0*/  @P3 LEA R6, R5, R4, 0x18 ;  /* 0x0000000405063211 */ /* 0x001fe200078ec0ff */
[----:B------:R-:W-:-:S03]  /*bbd0*/  IMAD.WIDE.U32 R4, R12, -0x55555555, RZ ;  /* 0xaaaaaaab0c047825 */ /* 0x000fc600078e00ff */
[----:B------:R0:W-:Y:S01]  /*bbe0*/  @P3 SYNCS.ARRIVE.TRANS64.A1T0 RZ, [R6+URZ+0x78], RZ ;  /* 0x000078ff06ff39a7 */ /* 0x0001e2000810003f */
[----:B------:R-:W-:Y:S02]  /*bbf0*/  ISETP.GE.U32.AND P3, PT, R3, 0x6, PT ;  /* 0x000000060300780c */ /* 0x000fe40003f66070 */
[----:B------:R-:W-:Y:S02]  /*bc00*/  SHF.R.U32.HI R7, RZ, 0x2, R5 ;  /* 0x00000002ff077819 */ /* 0x000fe40000011605 */
[----:B------:R-:W-:Y:S02]  /*bc10*/  SEL R5, RZ, 0x1, !P1 ;  /* 0x00000001ff057807 */ /* 0x000fe40004800000 */
[----:B------:R-:W-:Y:S01]  /*bc20*/  ISETP.GE.U32.AND P1, PT, R16, UR8, PT ;  /* 0x0000000810007c0c */ /* 0x000fe2000bf26070 */
[----:B------:R-:W-:Y:S01]  /*bc30*/  IMAD R12, R7, -0x6, R12 ;  /* 0xfffffffa070c7824 */ /* 0x000fe200078e020c */
[----:B------:R-:W-:Y:S02]  /*bc40*/  LOP3.LUT R0, R0, R5, RZ, 0x3c, !PT ;  /* 0x0000000500007212 */ /* 0x000fe400078e3cff */
[----:B------:R-:W-:-:S02]  /*bc50*/  ISETP.GE.U32.AND.EX P1, PT, R17, UR9, PT, P1 ;  /* 0x0000000911007c0c */ /* 0x000fc4000bf26110 */
[----:B------:R-:W-:Y:S02]  /*bc60*/  PRMT R4, RZ, 0x7610, R4 ;  /* 0x00007610ff047816 */ /* 0x000fe40000000004 */
[----:B------:R-:W-:Y:S01]  /*bc70*/  @P3 LOP3.LUT R0, R0, 0x1, R7, 0x78, !PT ;  /* 0x0000000100003812 */ /* 0x000fe200078e7807 */
[----:B------:R-:W-:-:S08]  /*bc80*/  IMAD.MOV.U32 R7, RZ, RZ, -0x1 ;  /* 0xffffffffff077424 */ /* 0x000fd000078e00ff */
[----:B0-----:R-:W-:Y:S05]  /*bc90*/  @P1 BRA `(.L_x_297) ;  /* 0x00000004004c1947 */ /* 0x001fea0003800000 */
[----:B------:R-:W-:Y:S01]  /*bca0*/  ULDC.64 UR8, c[0x0][0x628] ;  /* 0x00018a0000087ab9 */ /* 0x000fe20000000a00 */
[----:B------:R-:W0:Y:S01]  /*bcb0*/  S2R R15, SR_CTAID.X ;  /* 0x00000000000f7919 */ /* 0x000e220000002500 */
[----:B------:R-:W-:Y:S01]  /*bcc0*/  ISETP.NE.U32.AND P1, PT, RZ, UR8, PT ;  /* 0x00000008ff007c0c */ /* 0x000fe2000bf25070 */
[----:B------:R-:W-:Y:S01]  /*bcd0*/  ULDC UR11, c[0x0][0x630] ;  /* 0x00018c00000b7ab9 */ /* 0x000fe20000000800 */
[----:B------:R-:W-:Y:S01]  /*bce0*/  IMAD.MOV.U32 R4, RZ, RZ, R16 ;  /* 0x000000ffff047224 */ /* 0x000fe200078e0010 */
[----:B------:R-:W1:Y:S01]  /*bcf0*/  S2R R14, SR_CTAID.Y ;  /* 0x00000000000e7919 */ /* 0x000e620000002600 */
[----:B------:R-:W-:Y:S01]  /*bd00*/  ISETP.NE.AND.EX P1, PT, RZ, UR9, PT, P1 ;  /* 0x00000009ff007c0c */ /* 0x000fe2000bf25310 */
[----:B------:R-:W-:-:S12]  /*bd10*/  IMAD.MOV.U32 R5, RZ, RZ, R17 ;  /* 0x000000ffff057224 */ /* 0x000fd800078e0011 */
[----:B------:R-:W-:Y:S05]  /*bd20*/  @!P1 BRA `(.L_x_298) ;  /* 0x0000000000289947 */ /* 0x000fea0003800000 */
[----:B------:R-:W-:Y:S02]  /*bd30*/  ULDC UR10, c[0x0][0x634] ;  /* 0x00018d00000a7ab9 */ /* 0x000fe40000000800 */
[----:B------:R-:W-:-:S05]  /*bd40*/  IADD3 R9, P1, R16, UR10, RZ ;  /* 0x0000000a10097c10 */ /* 0x000fca000ff3e0ff */
[----:B------:R-:W-:-:S04]  /*bd50*/  IMAD.X R21, RZ, RZ, R17, P1 ;  /* 0x000000ffff157224 */ /* 0x000fc800008e0611 */
[----:B------:R-:W-:-:S04]  /*bd60*/  IMAD.WIDE.U32 R6, R21, UR8, RZ ;  /* 0x0000000815067c25 */ /* 0x000fc8000f8e00ff */
[----:B------:R-:W-:-:S04]  /*bd70*/  IMAD.WIDE.U32 R6, P1, R9, UR9, R6 ;  /* 0x0000000909067c25 */ /* 0x000fc8000f820006 */
[----:B------:R-:W-:-:S04]  /*bd80*/  IMAD.WIDE.U32 R8, R9, UR8, RZ ;  /* 0x0000000809087c25 */ /* 0x000fc8000f8e00ff */
[----:B------:R-:W-:Y:S01]  /*bd90*/  IMAD.X R5, RZ, RZ, RZ, P1 ;  /* 0x000000ffff057224 */ /* 0x000fe200008e06ff */
[----:B------:R-:W-:Y:S01]  /*bda0*/  IADD3 RZ, P1, R9, R6, RZ ;  /* 0x0000000609ff7210 */ /* 0x000fe20007f3e0ff */
[----:B------:R-:W-:-:S04]  /*bdb0*/  IMAD.MOV.U32 R4, RZ, RZ, R7 ;  /* 0x000000ffff047224 */ /* 0x000fc800078e0007 */
[----:B------:R-:W-:-:S08]  /*bdc0*/  IMAD.WIDE.U32.X R4, R21, UR9, R4, P1 ;  /* 0x0000000915047c25 */ /* 0x000fd000088e0404 */
.L_x_298:
[--C-:B------:R-:W-:Y:S01]  /*bdd0*/  SHF.R.U64 R8, R4, UR11, R5.reuse ;  /* 0x0000000b04087c19 */ /* 0x100fe20008001205 */
[----:B------:R-:W-:Y:S01]  /*bde0*/  ULDC.64 UR8, c[0x0][0x620] ;  /* 0x0001880000087ab9 */ /* 0x000fe20000000a00 */
[----:B------:R-:W-:Y:S01]  /*bdf0*/  SHF.R.U32.HI R4, RZ, UR11, R5 ;  /* 0x0000000bff047c19 */ /* 0x000fe20008011605 */
[----:B------:R-:W2:Y:S01]  /*be00*/  LDC R24, c[0x0][0x144] ;  /* 0x00005100ff187b82 */ /* 0x000ea20000000800 */
[----:B------:R-:W-:Y:S01]  /*be10*/  IADD3 R7, P1, RZ, -R8, RZ ;  /* 0x80000008ff077210 */ /* 0x000fe20007f3e0ff */
[----:B------:R-:W-:Y:S01]  /*be20*/  ULDC.64 UR12, c[0x0][0x640] ;  /* 0x00019000000c7ab9 */ /* 0x000fe20000000a00 */
[----:B0-----:R-:W-:Y:S01]  /*be30*/  I2FP.F32.U32 R9, R15 ;  /* 0x0000000f00097245 */ /* 0x001fe20000201000 */
[----:B------:R-:W-:Y:S02]  /*be40*/  ULDC UR10, c[0x0][0x608] ;  /* 0x00018200000a7ab9 */ /* 0x000fe40000000800 */
[----:B------:R-:W-:Y:S01]  /*be50*/  IMAD.X R4, RZ, RZ, ~R4, P1 ;  /* 0x000000ffff047224 */ /* 0x000fe200008e0e04 */
[----:B------:R-:W-:Y:S01]  /*be60*/  ISETP.NE.U32.AND P1, PT, RZ, UR12, PT ;  /* 0x0000000cff007c0c */ /* 0x000fe2000bf25070 */
[----:B------:R-:W0:Y:S02]  /*be70*/  LDC R21, c[0x0][0x148] ;  /* 0x00005200ff157b82 */ /* 0x000e240000000800 */
[----:B------:R-:W-:Y:S01]  /*be80*/  IMAD R6, R4, UR8, RZ ;  /* 0x0000000804067c24 */ /* 0x000fe2000f8e02ff */
[----:B------:R-:W-:Y:S01]  /*be90*/  ISETP.NE.AND.EX P1, PT, RZ, UR13, PT, P1 ;  /* 0x0000000dff007c0c */ /* 0x000fe2000bf25310 */
[----:B------:R-:W-:Y:S01]  /*bea0*/  IMAD.WIDE.U32 R4, R7, UR8, R16 ;  /* 0x0000000807047c25 */ /* 0x000fe2000f8e0010 */
[----:B------:R-:W-:-:S03]  /*beb0*/  ULDC UR8, c[0x0][0x150] ;  /* 0x0000540000087ab9 */ /* 0x000fc60000000800 */
[----:B------:R-:W-:Y:S02]  /*bec0*/  IMAD R7, R7, UR9, R6 ;  /* 0x0000000907077c24 */ /* 0x000fe4000f8e0206 */
[----:B------:R-:W-:Y:S01]  /*bed0*/  FMUL R6, R9, UR8 ;  /* 0x0000000809067c20 */ /* 0x000fe20008400000 */
[----:B------:R-:W-:Y:S01]  /*bee0*/  ULDC UR8, c[0x0][0x618] ;  /* 0x0001860000087ab9 */ /* 0x000fe20000000800 */
[----:B------:R-:W-:Y:S01]  /*bef0*/  ULDC UR9, c[0x0][0x154] ;  /* 0x0000550000097ab9 */ /* 0x000fe20000000800 */
[----:B------:R-:W-:-:S03]  /*bf00*/  IMAD.IADD R5, R5, 0x1, R7 ;  /* 0x0000000105057824 */ /* 0x000fc600078e0207 */
[----:B------:R-:W3:Y:S02]  /*bf10*/  F2I.U32.TRUNC.NTZ R6, R6 ;  /* 0x0000000600067305 */ /* 0x000ee4000020f000 */
[----:B------:R-:W-:Y:S02]  /*bf20*/  SHF.R.U64 R9, R4, UR8, R5 ;  /* 0x0000000804097c19 */ /* 0x000fe40008001205 */
[----:B-1----:R-:W-:-:S05]  /*bf30*/  I2FP.F32.U32 R4, R14 ;  /* 0x0000000e00047245 */ /* 0x002fca0000201000 */
[----:B------:R-:W-:Y:S01]  /*bf40*/  FMUL R22, R4, UR9 ;  /* 0x0000000904167c20 */ /* 0x000fe20008400000 */
[----:B------:R-:W-:Y:S01]  /*bf50*/  SHF.R.U32.HI R4, RZ, UR8, R5 ;  /* 0x00000008ff047c19 */ /* 0x000fe20008011605 */
[----:B------:R-:W-:-:S03]  /*bf60*/  ULDC UR8, c[0x0][0x658] ;  /* 0x0001960000087ab9 */ /* 0x000fc60000000800 */
[--C-:B------:R-:W-:Y:S01]  /*bf70*/  SHF.R.U64 R20, R9, UR10, R4.reuse ;  /* 0x0000000a09147c19 */ /* 0x100fe20008001204 */
[----:B------:R-:W1:Y:S01]  /*bf80*/  F2I.U32.TRUNC.NTZ R22, R22 ;  /* 0x0000001600167305 */ /* 0x000e62000020f000 */
[----:B------:R-:W-:Y:S01]  /*bf90*/  SHF.R.U32.HI R5, RZ, UR10, R4 ;  /* 0x0000000aff057c19 */ /* 0x000fe20008011604 */
[----:B---3--:R-:W-:-:S03]  /*bfa0*/  IMAD.MOV R6, RZ, RZ, -R6 ;  /* 0x000000ffff067224 */ /* 0x008fc600078e0a06 */
[----:B------:R-:W-:Y:S01]  /*bfb0*/  SHF.R.U64 R18, R20, UR8, R5 ;  /* 0x0000000814127c19 */ /* 0x000fe20008001205 */
[----:B--2---:R-:W-:Y:S01]  /*bfc0*/  IMAD R15, R24, R6, R15 ;  /* 0x00000006180f7224 */ /* 0x004fe200078e020f */
[----:B------:R-:W-:-:S03]  /*bfd0*/  SHF.R.U32.HI R23, RZ, UR8, R5 ;  /* 0x00000008ff177c19 */ /* 0x000fc60008011605 */
[----:B------:R-:W-:Y:S02]  /*bfe0*/  IMAD.MOV.U32 R4, RZ, RZ, R18 ;  /* 0x000000ffff047224 */ /* 0x000fe400078e0012 */
[----:B------:R-:W-:Y:S01]  /*bff0*/  IMAD.MOV.U32 R5, RZ, RZ, R23 ;  /* 0x000000ffff057224 */ /* 0x000fe200078e0017 */
[----:B-1----:R-:W-:Y:S06]  /*c000*/  @!P1 BRA `(.L_x_299) ;  /* 0x0000000000289947 */ /* 0x002fec0003800000 */
[----:B------:R-:W-:Y:S02]  /*c010*/  ULDC UR8, c[0x0][0x64c] ;  /* 0x0001930000087ab9 */ /* 0x000fe40000000800 */
[----:B------:R-:W-:-:S05]  /*c020*/  IADD3 R5, P1, R18, UR8, RZ ;  /* 0x0000000812057c10 */ /* 0x000fca000ff3e0ff */
[----:B------:R-:W-:-:S04]  /*c030*/  IMAD.X R23, RZ, RZ, R23, P1 ;  /* 0x000000ffff177224 */ /* 0x000fc800008e0617 */
[----:B------:R-:W-:-:S04]  /*c040*/  IMAD.WIDE.U32 R6, R23, UR12, RZ ;  /* 0x0000000c17067c25 */ /* 0x000fc8000f8e00ff */
[----:B------:R-:W-:-:S04]  /*c050*/  IMAD.WIDE.U32 R6, P1, R5, UR13, R6 ;  /* 0x0000000d05067c25 */ /* 0x000fc8000f820006 */
[----:B------:R-:W-:-:S04]  /*c060*/  IMAD.WIDE.U32 R4, R5, UR12, RZ ;  /* 0x0000000c05047c25 */ /* 0x000fc8000f8e00ff */
[----:B------:R-:W-:Y:S01]  /*c070*/  IMAD.MOV.U32 R4, RZ, RZ, R7 ;  /* 0x000000ffff047224 */ /* 0x000fe200078e0007 */
[----:B------:R-:W-:Y:S01]  /*c080*/  IADD3 RZ, P3, R5, R6, RZ ;  /* 0x0000000605ff7210 */ /* 0x000fe20007f7e0ff */
[----:B------:R-:W-:-:S04]  /*c090*/  IMAD.X R5, RZ, RZ, RZ, P1 ;  /* 0x000000ffff057224 */ /* 0x000fc800008e06ff */
[----:B------:R-:W-:-:S08]  /*c0a0*/  IMAD.WIDE.U32.X R4, R23, UR13, R4, P3 ;  /* 0x0000000d17047c25 */ /* 0x000fd000098e0404 */
.L_x_299:
[----:B------:R-:W-:Y:S01]  /*c0b0*/  ISETP.NE.AND P1, PT, R2, 0x1, PT ;  /* 0x000000010200780c */ /* 0x000fe20003f25270 */
[----:B------:R-:W-:Y:S01]  /*c0c0*/  ULDC UR8, c[0x0][0x648] ;  /* 0x0001920000087ab9 */ /* 0x000fe20000000800 */
[----:B------:R-:W-:Y:S01]  /*c0d0*/  LOP3.LUT R20, R20, UR6, RZ, 0xc0, !PT ;  /* 0x0000000614147c12 */ /* 0x000fe2000f8ec0ff */
[----:B------:R-:W-:Y:S01]  /*c0e0*/  IMAD.MOV R22, RZ, RZ, -R22 ;  /* 0x000000ffff167224 */ /* 0x000fe200078e0a16 */
[----:B------:R-:W-:Y:S01]  /*c0f0*/  SHF.R.U64 R5, R4, UR8, R5 ;  /* 0x0000000804057c19 */ /* 0x000fe20008001205 */
[----:B------:R-:W-:Y:S01]  /*c100*/  ULDC UR8, c[0x0][0x638] ;  /* 0x00018e0000087ab9 */ /* 0x000fe20000000800 */
[----:B------:R-:W-:Y:S01]  /*c110*/  LOP3.LUT R9, R9, UR4, RZ, 0xc0, !PT ;  /* 0x0000000409097c12 */ /* 0x000fe2000f8ec0ff */
[----:B------:R-:W-:Y:S01]  /*c120*/  ULDC UR9, c[0x0][0x610] ;  /* 0x0001840000097ab9 */ /* 0x000fe20000000800 */
[----:B------:R-:W-:Y:S02]  /*c130*/  IMAD.MOV.U32 R4, RZ, RZ, 0x1 ;  /* 0x00000001ff047424 */ /* 0x000fe400078e00ff */
[----:B------:R-:W-:-:S02]  /*c140*/  IMAD.MOV R7, RZ, RZ, -R5 ;  /* 0x000000ffff077224 */ /* 0x000fc400078e0a05 */
[----:B------:R-:W-:Y:S02]  /*c150*/  IMAD R20, R5, UR5, R20 ;  /* 0x0000000505147c24 */ /* 0x000fe4000f8e0214 */
[----:B0-----:R-:W-:Y:S02]  /*c160*/  @P1 IMAD R15, R21, R22, R14 ;  /* 0x00000016150f1224 */ /* 0x001fe400078e020e */
[----:B------:R-:W-:Y:S01]  /*c170*/  IMAD R18, R7, UR8, R18 ;  /* 0x0000000807127c24 */ /* 0x000fe2000f8e0212 */
[----:B------:R-:W-:Y:S01]  /*c180*/  ULDC UR8, c[0x0][0x600] ;  /* 0x0001800000087ab9 */ /* 0x000fe20000000800 */
[----:B------:R-:W-:Y:S02]  /*c190*/  IMAD R15, R20, UR9, R15 ;  /* 0x00000009140f7c24 */ /* 0x000fe4000f8e020f */
[----:B------:R-:W-:-:S05]  /*c1a0*/  IMAD R18, R18, UR8, R9 ;  /* 0x0000000812127c24 */ /* 0x000fca000f8e0209 */
[----:B------:R-:W-:Y:S02]  /*c1b0*/  SEL R9, R18, R15, !P1 ;  /* 0x0000000f12097207 */ /* 0x000fe40004800000 */
[----:B------:R-:W-:-:S07]  /*c1c0*/  SEL R7, R15, R18, !P1 ;  /* 0x000000120f077207 */ /* 0x000fce0004800000 */
.L_x_297:
[----:B------:R-:W-:Y:S05]  /*c1d0*/  BSYNC B1 ;  /* 0x0000000000017941 */ /* 0x000fea0003800000 */
.L_x_296:
[----:B------:R-:W-:-:S13]  /*c1e0*/  LOP3.LUT P1, RZ, R4, 0xff, RZ, 0xc0, !PT ;  /* 0x000000ff04ff7812 */ /* 0x000fda000782c0ff */
[----:B------:R-:W-:Y:S05]  /*c1f0*/  @P1 BRA `(.L_x_300) ;  /* 0xfffffff4001c1947 */ /* 0x000fea000383ffff */
[----:B------:R-:W-:Y:S05]  /*c200*/  BSYNC B0 ;  /* 0x0000000000007941 */ /* 0x000fea0003800000 */
.L_x_288:
[----:B------:R-:W-:-:S03]  /*c210*/  UMOV UR8, 0xffffffff ;  /* 0xffffffff00087882 */ /* 0x000fc60000000000 */
[----:B------:R-:W-:Y:S05]  /*c220*/  BRA.DIV UR8, `(.L_x_301) ;  /* 0x0000000608607947 */ /* 0x000fea000b800000 */
[----:B------:R-:W-:-:S13]  /*c230*/  ELECT P6, URZ, PT ;  /* 0x00000000003f782f */ /* 0x000fda00038c0000 */
.L_x_317:
[----:B------:R-:W-:Y:S04]  /*c240*/  BSSY B0, `(.L_x_302) ;  /* 0x000003d000007945 */ /* 0x000fe80003800000 */
[----:B------:R-:W-:Y:S05]  /*c250*/  @!P6 BRA `(.L_x_303) ;  /* 0x0000000000ece947 */ /* 0x000fea0003800000 */
[----:B------:R-:W-:-:S04]  /*c260*/  LOP3.LUT R19, R19, 0x2, RZ, 0xfc, !PT ;  /* 0x0000000213137812 */ /* 0x000fc800078efcff */
[----:B------:R-:W-:-:S13]  /*c270*/  ISETP.NE.AND P0, PT, R19, 0x3, PT ;  /* 0x000000031300780c */ /* 0x000fda0003f05270 */
[----:B------:R-:W-:Y:S05]  /*c280*/  @!P0 BRA `(.L_x_304) ;  /* 0x0000000000048947 */ /* 0x000fea0003800000 */
[----:B------:R-:W-:Y:S01]  /*c290*/  BPT.TRAP 0x1 ;  /* 0x000000040000795c */ /* 0x000fe20000300000 */
.L_x_304:
[----:B------:R-:W0:Y:S01]  /*c2a0*/  S2R R3, SR_CgaCtaId ;  /* 0x0000000000037919 */ /* 0x000e220000008800 */
[----:B------:R-:W-:-:S04]  /*c2b0*/  MOV R2, 0x400 ;  /* 0x0000040000027802 */ /* 0x000fc80000000f00 */
[----:B0-----:R-:W-:Y:S02]  /*c2c0*/  LEA R3, R3, R2, 0x18 ;  /* 0x0000000203037211 */ /* 0x001fe400078ec0ff */
[----:B------:R-:W-:-:S03]  /*c2d0*/  SHF.L.U32 R2, R0, 0x1f, RZ ;  /* 0x0000001f00027819 */ /* 0x000fc600000006ff */
[----:B------:R-:W-:-:S04]  /*c2e0*/  VIADD R3, R3, 0x30 ;  /* 0x0000003003037836 */ /* 0x000fc80000000000 */
[C---:B------:R-:W-:Y:S02]  /*c2f0*/  IMAD R7, R12.reuse, 0x8, R3 ;  /* 0x000000080c077824 */ /* 0x040fe400078e0203 */
[----:B------:R-:W-:Y:S02]  /*c300*/  VIADD R12, R12, 0x1 ;  /* 0x000000010c0c7836 */ /* 0x000fe40000000000 */
[----:B------:R-:W0:Y:S03]  /*c310*/  SYNCS.PHASECHK.TRANS64.TRYWAIT P0, [R7+URZ], R2 ;  /* 0x00000002070075a7 */ /* 0x000e26000800017f */
[----:B------:R-:W-:-:S04]  /*c320*/  ISETP.NE.AND P1, PT, R12, 0x6, PT ;  /* 0x000000060c00780c */ /* 0x000fc80003f25270 */
[----:B------:R-:W-:Y:S02]  /*c330*/  SEL R5, RZ, 0x1, P1 ;  /* 0x00000001ff057807 */ /* 0x000fe40000800000 */
[----:B------:R-:W-:Y:S02]  /*c340*/  SEL R12, R12, RZ, P1 ;  /* 0x000000ff0c0c7207 */ /* 0x000fe40000800000 */
[----:B------:R-:W-:-:S03]  /*c350*/  LOP3.LUT R5, R0, R5, RZ, 0x3c, !PT ;  /* 0x0000000500057212 */ /* 0x000fc600078e3cff */
[----:B------:R-:W-:Y:S01]  /*c360*/  IMAD R9, R12, 0x8, R3 ;  /* 0x000000080c097824 */ /* 0x000fe200078e0203 */
[----:B------:R-:W-:Y:S01]  /*c370*/  SHF.L.U32 R4, R5, 0x1f, RZ ;  /* 0x0000001f05047819 */ /* 0x000fe200000006ff */
[----:B0-----:R-:W-:Y:S06]  /*c380*/  @!P0 BRA `(.L_x_305) ;  /* 0x0000000400288947 */ /* 0x001fec0003800000 */
.L_x_318:
[----:B------:R-:W1:Y:S01]  /*c390*/  SYNCS.PHASECHK.TRANS64.TRYWAIT P0, [R9+URZ], R4 ;  /* 0x00000004090075a7 */ /* 0x000e62000800017f */
[----:B------:R-:W-:-:S05]  /*c3a0*/  VIADD R0, R12, 0x1 ;  /* 0x000000010c007836 */ /* 0x000fca0000000000 */
[----:B------:R-:W-:-:S04]  /*c3b0*/  ISETP.NE.AND P1, PT, R0, 0x6, PT ;  /* 0x000000060000780c */ /* 0x000fc80003f25270 */
[----:B0-----:R-:W-:Y:S02]  /*c3c0*/  SEL R2, RZ, 0x1, P1 ;  /* 0x00000001ff027807 */ /* 0x001fe40000800000 */
[----:B------:R-:W-:Y:S02]  /*c3d0*/  SEL R0, R0, RZ, P1 ;  /* 0x000000ff00007207 */ /* 0x000fe40000800000 */
[----:B------:R-:W-:-:S03]  /*c3e0*/  LOP3.LUT R7, R5, R2, RZ, 0x3c, !PT ;  /* 0x0000000205077212 */ /* 0x000fc600078e3cff */
[----:B------:R-:W-:Y:S01]  /*c3f0*/  IMAD R6, R0, 0x8, R3 ;  /* 0x0000000800067824 */ /* 0x000fe200078e0203 */
[----:B------:R-:W-:Y:S01]  /*c400*/  SHF.L.U32 R5, R7, 0x1f, RZ ;  /* 0x0000001f07057819 */ /* 0x000fe200000006ff */
[----:B-1----:R-:W-:Y:S06]  /*c410*/  @!P0 BRA `(.L_x_306) ;  /* 0x0000000400188947 */ /* 0x002fec0003800000 */
.L_x_319:
[----:B------:R-:W1:Y:S01]  /*c420*/  SYNCS.PHASECHK.TRANS64.TRYWAIT P0, [R6+URZ], R5 ;  /* 0x00000005060075a7 */ /* 0x000e62000800017f */
[----:B------:R-:W-:-:S05]  /*c430*/  VIADD R0, R0, 0x1 ;  /* 0x0000000100007836 */ /* 0x000fca0000000000 */
[----:B------:R-:W-:-:S04]  /*c440*/  ISETP.NE.AND P1, PT, R0, 0x6, PT ;  /* 0x000000060000780c */ /* 0x000fc80003f25270 */
[----:B------:R-:W-:Y:S02]  /*c450*/  SEL R2, RZ, 0x1, P1 ;  /* 0x00000001ff027807 */ /* 0x000fe40000800000 */
[----:B------:R-:W-:Y:S02]  /*c460*/  SEL R0, R0, RZ, P1 ;  /* 0x000000ff00007207 */ /* 0x000fe40000800000 */
[----:B------:R-:W-:-:S03]  /*c470*/  LOP3.LUT R7, R7, R2, RZ, 0x3c, !PT ;  /* 0x0000000207077212 */ /* 0x000fc600078e3cff */
[----:B0-----:R-:W-:Y:S01]  /*c480*/  IMAD R9, R0, 0x8, R3 ;  /* 0x0000000800097824 */ /* 0x001fe200078e0203 */
[----:B------:R-:W-:Y:S01]  /*c490*/  SHF.L.U32 R4, R7, 0x1f, RZ ;  /* 0x0000001f07047819 */ /* 0x000fe200000006ff */
[----:B-1----:R-:W-:Y:S06]  /*c4a0*/  @!P0 BRA `(.L_x_307) ;  /* 0x0000000400088947 */ /* 0x002fec0003800000 */
.L_x_320:
        /* <DEDUP_REMOVED lines=9> */
.L_x_321:
[----:B------:R-:W1:Y:S01]  /*c540*/  SYNCS.PHASECHK.TRANS64.TRYWAIT P0, [R6+URZ], R5 ;  /* 0x00000005060075a7 */ /* 0x000e62000800017f */
[----:B------:R-:W-:-:S05]  /*c550*/  VIADD R0, R0, 0x1 ;  /* 0x0000000100007836 */ /* 0x000fca0000000000 */
[----:B------:R-:W-:-:S04]  /*c560*/  ISETP.NE.AND P1, PT, R0, 0x6, PT ;  /* 0x000000060000780c */ /* 0x000fc80003f25270 */
[----:B------:R-:W-:Y:S02]  /*c570*/  SEL R2, RZ, 0x1, P1 ;  /* 0x00000001ff027807 */ /* 0x000fe40000800000 */
[----:B------:R-:W-:Y:S02]  /*c580*/  SEL R0, R0, RZ, P1 ;  /* 0x000000ff00007207 */ /* 0x000fe40000800000 */
[----:B------:R-:W-:Y:S01]  /*c590*/  LOP3.LUT R2, R7, R2, RZ, 0x3c, !PT ;  /* 0x0000000207027212 */ /* 0x000fe200078e3cff */
[----:B-1----:R-:W-:Y:S06]  /*c5a0*/  @!P0 BRA `(.L_x_309) ;  /* 0x0000000000f08947 */ /* 0x002fec0003800000 */
.L_x_322:
[----:B------:R-:W-:Y:S01]  /*c5b0*/  IMAD R3, R0, 0x8, R3 ;  /* 0x0000000800037824 */ /* 0x000fe200078e0203 */
[----:B------:R-:W-:-:S07]  /*c5c0*/  SHF.L.U32 R0, R2, 0x1f, RZ ;  /* 0x0000001f02007819 */ /* 0x000fce00000006ff */
.L_x_310:
[----:B--2---:R2:W3:Y:S02]  /*c5d0*/  SYNCS.PHASECHK.TRANS64.TRYWAIT P0, [R3+URZ], R0 ;  /* 0x00000000030075a7 */ /* 0x0044e4000800017f */
[----:B---3--:R-:W-:Y:S05]  /*c5e0*/  @!P0 NANOSLEEP.SYNCS 0x989680 ;  /* 0x009896800000895d */ /* 0x008fea0003900000 */
[----:B------:R-:W3:Y:S02]  /*c5f0*/  @!P0 SYNCS.PHASECHK.TRANS64 P0, [R3+URZ], R0 ;  /* 0x00000000030085a7 */ /* 0x000ee4000800007f */
[----:B---3--:R-:W-:Y:S05]  /*c600*/  @!P0 BRA `(.L_x_310) ;  /* 0xfffffffc00f08947 */ /* 0x008fea000383ffff */
.L_x_303:
[----:B------:R-:W-:Y:S05]  /*c610*/  BSYNC B0 ;  /* 0x0000000000007941 */ /* 0x000fea0003800000 */
.L_x_302:
[----:B------:R-:W-:Y:S05]  /*c620*/  EXIT ;  /* 0x000000000000794d */ /* 0x000fea0003800000 */
.L_x_17:
[----:B---3--:R3:W4:Y:S02]  /*c630*/  SYNCS.PHASECHK.TRANS64.TRYWAIT P1, [R3+URZ], R0 ;  /* 0x00000000030075a7 */ /* 0x008724000802017f */
[----:B----4-:R-:W-:Y:S05]  /*c640*/  @!P1 NANOSLEEP.SYNCS 0x989680 ;  /* 0x009896800000995d */ /* 0x010fea0003900000 */
[----:B------:R-:W4:Y:S02]  /*c650*/  @!P1 SYNCS.PHASECHK.TRANS64 P1, [R3+URZ], R0 ;  /* 0x00000000030095a7 */ /* 0x000f24000802007f */
[----:B----4-:R-:W-:Y:S05]  /*c660*/  @!P1 BRA `(.L_x_17) ;  /* 0xfffffffc00f09947 */ /* 0x010fea000383ffff */
[----:B------:R-:W-:Y:S05]  /*c670*/  BRA `(.L_x_16) ;  /* 0xffffff4800f47947 */ /* 0x000fea000383ffff */
.L_x_22:
[----:B-1----:R-:W-:-:S04]  /*c680*/  IMAD.U32 R4, RZ, RZ, UR9 ;  /* 0x00000009ff047e24 */ /* 0x002fc8000f8e00ff */
[----:B------:R1:W2:Y:S03]  /*c690*/  SYNCS.PHASECHK.TRANS64.TRYWAIT P1, [R4+URZ], R3 ;  /* 0x00000003040075a7 */ /* 0x0002a6000802017f */
[----:B--2---:R-:W-:Y:S05]  /*c6a0*/  @!P1 NANOSLEEP.SYNCS 0x989680 ;  /* 0x009896800000995d */ /* 0x004fea0003900000 */
[----:B------:R-:W2:Y:S02]  /*c6b0*/  @!P1 SYNCS.PHASECHK.TRANS64 P1, [R4+URZ], R3 ;  /* 0x00000003040095a7 */ /* 0x000ea4000802007f */
[----:B--2---:R-:W-:Y:S05]  /*c6c0*/  @!P1 BRA `(.L_x_22) ;  /* 0xfffffffc00ec9947 */ /* 0x004fea000383ffff */
[----:B------:R-:W-:Y:S05]  /*c6d0*/  BRA `(.L_x_21) ;  /* 0xffffff5000e87947 */ /* 0x000fea000383ffff */
.L_x_289:
[----:B------:R-:W-:Y:S01]  /*c6e0*/  BSSY B1, `(.L_x_311) ;  /* 0x0000006000017945 */ /* 0x000fe20003800000 */
[----:B------:R-:W-:-:S07]  /*c6f0*/  IMAD.MOV.U32 R15, RZ, RZ, -0x1 ;  /* 0xffffffffff0f7424 */ /* 0x000fce00078e00ff */
[----:B------:R-:W-:Y:S05]  /*c700*/  WARPSYNC.COLLECTIVE R15, `(.L_x_312) ;  /* 0x000000000f0c7348 */ /* 0x000fea0003c00000 */
[----:B------:R-:W-:Y:S02]  /*c710*/  ELECT P6, UR62, PT ;  /* 0x00000000003e782f */ /* 0x000fe400038c0000 */
[----:B------:R-:W-:Y:S01]  /*c720*/  MOV R14, UR62 ;  /* 0x0000003e000e7c02 */ /* 0x000fe20008000f00 */
[----:B------:R-:W-:Y:S10]  /*c730*/  ENDCOLLECTIVE ;  /* 0x000000000000791b */ /* 0x000ff40003800000 */
.L_x_312:
[----:B------:R-:W-:Y:S05]  /*c740*/  BSYNC B1 ;  /* 0x0000000000017941 */ /* 0x000fea0003800000 */
.L_x_311:
[----:B------:R-:W-:Y:S05]  /*c750*/  BRA `(.L_x_313) ;  /* 0xffffffec00d07947 */ /* 0x000fea000383ffff */
.L_x_292:
[----:B0-----:R0:W1:Y:S02]  /*c760*/  SYNCS.PHASECHK.TRANS64.TRYWAIT P1, [R14+URZ+0x30], R7 ;  /* 0x000030070e0075a7 */ /* 0x001064000802017f */
[----:B-1----:R-:W-:Y:S05]  /*c770*/  @!P1 NANOSLEEP.SYNCS 0x989680 ;  /* 0x009896800000995d */ /* 0x002fea0003900000 */
[----:B------:R-:W1:Y:S02]  /*c780*/  @!P1 SYNCS.PHASECHK.TRANS64 P1, [R14+URZ+0x30], R7 ;  /* 0x000030070e0095a7 */ /* 0x000e64000802007f */
[----:B-1----:R-:W-:Y:S05]  /*c790*/  @!P1 BRA `(.L_x_292) ;  /* 0xfffffffc00f09947 */ /* 0x002fea000383ffff */
[----:B------:R-:W-:Y:S05]  /*c7a0*/  BRA `(.L_x_314) ;  /* 0xfffffff000047947 */ /* 0x000fea000383ffff */
.L_x_301:
[----:B------:R-:W-:Y:S01]  /*c7b0*/  BSSY B0, `(.L_x_315) ;  /* 0x0000006000007945 */ /* 0x000fe20003800000 */
[----:B------:R-:W-:-:S07]  /*c7c0*/  IMAD.MOV.U32 R15, RZ, RZ, -0x1 ;  /* 0xffffffffff0f7424 */ /* 0x000fce00078e00ff */
[----:B------:R-:W-:Y:S05]  /*c7d0*/  WARPSYNC.COLLECTIVE R15, `(.L_x_316) ;  /* 0x000000000f0c7348 */ /* 0x000fea0003c00000 */
[----:B------:R-:W-:Y:S02]  /*c7e0*/  ELECT P6, UR62, PT ;  /* 0x00000000003e782f */ /* 0x000fe400038c0000 */
[----:B------:R-:W-:Y:S01]  /*c7f0*/  MOV R14, UR62 ;  /* 0x0000003e000e7c02 */ /* 0x000fe20008000f00 */
[----:B------:R-:W-:Y:S10]  /*c800*/  ENDCOLLECTIVE ;  /* 0x000000000000791b */ /* 0x000ff40003800000 */
.L_x_316:
[----:B------:R-:W-:Y:S05]  /*c810*/  BSYNC B0 ;  /* 0x0000000000007941 */ /* 0x000fea0003800000 */
.L_x_315:
[----:B------:R-:W-:Y:S05]  /*c820*/  BRA `(.L_x_317) ;  /* 0xfffffff800847947 */ /* 0x000fea000383ffff */
.L_x_305:
[----:B0-----:R0:W1:Y:S02]  /*c830*/  SYNCS.PHASECHK.TRANS64.TRYWAIT P0, [R7+URZ], R2 ;  /* 0x00000002070075a7 */ /* 0x001064000800017f */
[----:B-1----:R-:W-:Y:S05]  /*c840*/  @!P0 NANOSLEEP.SYNCS 0x989680 ;  /* 0x009896800000895d */ /* 0x002fea0003900000 */
[----:B------:R-:W1:Y:S02]  /*c850*/  @!P0 SYNCS.PHASECHK.TRANS64 P0, [R7+URZ], R2 ;  /* 0x00000002070085a7 */ /* 0x000e64000800007f */
[----:B-1----:R-:W-:Y:S05]  /*c860*/  @!P0 BRA `(.L_x_305) ;  /* 0xfffffffc00f08947 */ /* 0x002fea000383ffff */
[----:B------:R-:W-:Y:S05]  /*c870*/  BRA `(.L_x_318) ;  /* 0xfffffff800c47947 */ /* 0x000fea000383ffff */
.L_x_306:
[----:B0-----:R0:W1:Y:S02]  /*c880*/  SYNCS.PHASECHK.TRANS64.TRYWAIT P0, [R9+URZ], R4 ;  /* 0x00000004090075a7 */ /* 0x001064000800017f */
[----:B-1----:R-:W-:Y:S05]  /*c890*/  @!P0 NANOSLEEP.SYNCS 0x989680 ;  /* 0x009896800000895d */ /* 0x002fea0003900000 */
[----:B------:R-:W1:Y:S02]  /*c8a0*/  @!P0 SYNCS.PHASECHK.TRANS64 P0, [R9+URZ], R4 ;  /* 0x00000004090085a7 */ /* 0x000e64000800007f */
[----:B-1----:R-:W-:Y:S05]  /*c8b0*/  @!P0 BRA `(.L_x_306) ;  /* 0xfffffffc00f08947 */ /* 0x002fea000383ffff */
[----:B------:R-:W-:Y:S05]  /*c8c0*/  BRA `(.L_x_319) ;  /* 0xfffffff800d47947 */ /* 0x000fea000383ffff */
.L_x_307:
[----:B0-----:R0:W1:Y:S02]  /*c8d0*/  SYNCS.PHASECHK.TRANS64.TRYWAIT P0, [R6+URZ], R5 ;  /* 0x00000005060075a7 */ /* 0x001064000800017f */
[----:B-1----:R-:W-:Y:S05]  /*c8e0*/  @!P0 NANOSLEEP.SYNCS 0x989680 ;  /* 0x009896800000895d */ /* 0x002fea0003900000 */
[----:B------:R-:W1:Y:S02]  /*c8f0*/  @!P0 SYNCS.PHASECHK.TRANS64 P0, [R6+URZ], R5 ;  /* 0x00000005060085a7 */ /* 0x000e64000800007f */
[----:B-1----:R-:W-:Y:S05]  /*c900*/  @!P0 BRA `(.L_x_307) ;  /* 0xfffffffc00f08947 */ /* 0x002fea000383ffff */
[----:B------:R-:W-:Y:S05]  /*c910*/  BRA `(.L_x_320) ;  /* 0xfffffff800e47947 */ /* 0x000fea000383ffff */
.L_x_308:
[----:B0-----:R0:W1:Y:S02]  /*c920*/  SYNCS.PHASECHK.TRANS64.TRYWAIT P0, [R9+URZ], R4 ;  /* 0x00000004090075a7 */ /* 0x001064000800017f */
[----:B-1----:R-:W-:Y:S05]  /*c930*/  @!P0 NANOSLEEP.SYNCS 0x989680 ;  /* 0x009896800000895d */ /* 0x002fea0003900000 */
[----:B------:R-:W1:Y:S02]  /*c940*/  @!P0 SYNCS.PHASECHK.TRANS64 P0, [R9+URZ], R4 ;  /* 0x00000004090085a7 */ /* 0x000e64000800007f */
[----:B-1----:R-:W-:Y:S05]  /*c950*/  @!P0 BRA `(.L_x_308) ;  /* 0xfffffffc00f08947 */ /* 0x002fea000383ffff */
[----:B------:R-:W-:Y:S05]  /*c960*/  BRA `(.L_x_321) ;  /* 0xfffffff800f47947 */ /* 0x000fea000383ffff */
.L_x_309:
[----:B-1----:R1:W2:Y:S02]  /*c970*/  SYNCS.PHASECHK.TRANS64.TRYWAIT P0, [R6+URZ], R5 ;  /* 0x00000005060075a7 */ /* 0x0022a4000800017f */
[----:B--2---:R-:W-:Y:S05]  /*c980*/  @!P0 NANOSLEEP.SYNCS 0x989680 ;  /* 0x009896800000895d */ /* 0x004fea0003900000 */
[----:B------:R-:W2:Y:S02]  /*c990*/  @!P0 SYNCS.PHASECHK.TRANS64 P0, [R6+URZ], R5 ;  /* 0x00000005060085a7 */ /* 0x000ea4000800007f */
[----:B--2---:R-:W-:Y:S05]  /*c9a0*/  @!P0 BRA `(.L_x_309) ;  /* 0xfffffffc00f08947 */ /* 0x004fea000383ffff */
[----:B------:R-:W-:Y:S05]  /*c9b0*/  BRA `(.L_x_322) ;  /* 0xfffffff800fc7947 */ /* 0x000fea000383ffff */
.L_x_323:
[----:B------:R-:W-:-:S00]  /*c9c0*/  BRA `(.L_x_323) ;  /* 0xfffffffc00fc7947 */ /* 0x000fc0000383ffff */
[----:B------:R-:W-:-:S00]  /*c9d0*/  NOP ;  /* 0x0000000000007918 */ /* 0x000fc00000000000 */
        /* <DEDUP_REMOVED lines=10> */
.L_x_324:


//--------------------- .nv.global.init           --------------------------
	.section	.nv.global.init,"aw",@progbits
.nv.global.init:
	.type		$str$22,@object
	.size		$str$22,($str$23 - $str$22)
$str$22:
        /*0000*/ 	.byte	0x6b, 0x5f, 0x74, 0x69, 0x6c, 0x65, 0x5f, 0x63, 0x6f, 0x75, 0x6e, 0x74, 0x20, 0x3e, 0x3d, 0x20
        /*0010*/ 	.byte	0x31, 0x00
	.type		$str$23,@object
	.size		$str$23,(__unnamed_1 - $str$23)
$str$23:
        /*0012*/ 	.byte	0x2f, 0x74, 0x6d, 0x70, 0x2f, 0x63, 0x75, 0x74, 0x6c, 0x61, 0x73, 0x73, 0x5f, 0x73, 0x77, 0x65
        /*0022*/ 	.byte	0x65, 0x70, 0x5f, 0x73, 0x72, 0x63, 0x2f, 0x69, 0x6e, 0x63, 0x6c, 0x75, 0x64, 0x65, 0x2f, 0x63
        /*0032*/ 	.byte	0x75, 0x74, 0x6c, 0x61, 0x73, 0x73, 0x2f, 0x67, 0x65, 0x6d, 0x6d, 0x2f, 0x63, 0x6f, 0x6c, 0x6c
        /*0042*/ 	.byte	0x65, 0x63, 0x74, 0x69, 0x76, 0x65, 0x2f, 0x73, 0x6d, 0x39, 0x30, 0x5f, 0x6d, 0x6d, 0x61, 0x5f
        /*0052*/ 	.byte	0x74, 0x6d, 0x61, 0x5f, 0x67, 0x6d, 0x6d, 0x61, 0x5f, 0x73, 0x73, 0x5f, 0x77, 0x61, 0x72, 0x70
        /*0062*/ 	.byte	0x73, 0x70, 0x65, 0x63, 0x69, 0x61, 0x6c, 0x69, 0x7a, 0x65, 0x64, 0x2e, 0x68, 0x70, 0x70, 0x00
	.type		__unnamed_1,@object
	.size		__unnamed_1,(.L_0 - __unnamed_1)
__unnamed_1:
        /*0072*/ 	.byte	0x76, 0x6f, 0x69, 0x64, 0x20, 0x63, 0x75, 0x74, 0x6c, 0x61, 0x73, 0x73, 0x3a, 0x3a, 0x67, 0x65
        /* <DEDUP_REMOVED lines=177> */
        /*0b92*/ 	.byte	0x00
.L_0:


//--------------------- .nv.shared._ZN7cutlass13device_kernelINS_4gemm6kernel13GemmUniversalIN4cute5tupleIJiiiiEEENS1_10collective13CollectiveMmaINS1_34MainloopSm90TmaGmmaWarpSpecializedILi6ENS5_IJNS4_1CILi1EEESB_SB_EEENS1_35KernelTmaWarpSpecializedCooperativeEEENS5_IJNSA_ILi256EEENSA_ILi128EEENSA_ILi64EEEEEENS_10tfloat32_tENS5_IJlSB_lEEESJ_SK_NS4_8TiledMMAINS4_8MMA_AtomIJNS4_4SM904GMMA30MMA_64x128x8_F32TF32TF32_SS_TNILNSO_7ScaleInE1ELSQ_1EEEEEENS4_6LayoutINS5_IJNSA_ILi2EEESB_SB_EEENS5_IJSB_NSA_ILi0EEESW_EEEEENS5_IJNS4_10UnderscoreESZ_SZ_EEEEENS4_13SM90_TMA_LOADENS4_14ComposedLayoutINS4_7SwizzleILi3ELi4ELi3EEENS4_18smem_ptr_flag_bitsILi32EEENST_INS5_IJNSA_ILi8EEENSA_ILi32EEEEEENS5_IJS19_SB_EEEEEEEvNS4_8identityES12_S1D_vS1E_EENS_8epilogue10collective6detail29Sm90TmaWarpSpecializedAdapterINS1H_15DefaultEpilogueISJ_SK_SK_NS1G_6thread17LinearCombinationISJ_Li1EffLNS1L_9ScaleType4KindE0ELNS_15FloatRoundStyleE2ESJ_EENS1_15EpilogueDefaultEEEEEvvEEEEvNT_6ParamsE --------------------------
	.section	.nv.shared._ZN7cutlass13device_kernelINS_4gemm6kernel13GemmUniversalIN4cute5tupleIJiiiiEEENS1_10collective13CollectiveMmaINS1_34MainloopSm90TmaGmmaWarpSpecializedILi6ENS5_IJNS4_1CILi1EEESB_SB_EEENS1_35KernelTmaWarpSpecializedCooperativeEEENS5_IJNSA_ILi256EEENSA_ILi128EEENSA_ILi64EEEEEENS_10tfloat32_tENS5_IJlSB_lEEESJ_SK_NS4_8TiledMMAINS4_8MMA_AtomIJNS4_4SM904GMMA30MMA_64x128x8_F32TF32TF32_SS_TNILNSO_7ScaleInE1ELSQ_1EEEEEENS4_6LayoutINS5_IJNSA_ILi2EEESB_SB_EEENS5_IJSB_NSA_ILi0EEESW_EEEEENS5_IJNS4_10UnderscoreESZ_SZ_EEEEENS4_13SM90_TMA_LOADENS4_14ComposedLayoutINS4_7SwizzleILi3ELi4ELi3EEENS4_18smem_ptr_flag_bitsILi32EEENST_INS5_IJNSA_ILi8EEENSA_ILi32EEEEEENS5_IJS19_SB_EEEEEEEvNS4_8identityES12_S1D_vS1E_EENS_8epilogue10collective6detail29Sm90TmaWarpSpecializedAdapterINS1H_15DefaultEpilogueISJ_SK_SK_NS1G_6thread17LinearCombinationISJ_Li1EffLNS1L_9ScaleType4KindE0ELNS_15FloatRoundStyleE2ESJ_EENS1_15EpilogueDefaultEEEEEvvEEEEvNT_6ParamsE,"aw",@nobits
	.sectionflags	@""
	.align	16
	.zero		1024


//--------------------- .nv.shared.reserved.0     --------------------------
	.section	.nv.shared.reserved.0,"aw",@nobits
	.weak		__nv_reservedSMEM_offset_0_alias
	.size		__nv_reservedSMEM_offset_0_alias, 0, 0
	.other		__nv_reservedSMEM_offset_0_alias,@"STO_CUDA_RESERVED_SHARED STV_DEFAULT"
__nv_reservedSMEM_offset_0_alias:
	.zero		0


//--------------------- .nv.global                --------------------------
	.section	.nv.global,"aw",@nobits
.nv.global:
	.type		_ZN40_INTERNAL_f0e4c439_4_k_cu_3a396df0_250834cute1_E,@object
	.size		_ZN40_INTERNAL_f0e4c439_4_k_cu_3a396df0_250834cute1_E,(_ZN40_INTERNAL_f0e4c439_4_k_cu_3a396df0_250834cuda3std3__45__cpo6cbeginE - _ZN40_INTERNAL_f0e4c439_4_k_cu_3a396df0_250834cute1_E)
_ZN40_INTERNAL_f0e4c439_4_k_cu_3a396df0_250834cute1_E:
	.zero		1
	.type		_ZN40_INTERNAL_f0e4c439_4_k_cu_3a396df0_250834cuda3std3__45__cpo6cbeginE,@object
	.size		_ZN40_INTERNAL_f0e4c439_4_k_cu_3a396df0_250834cuda3std3__45__cpo6cbeginE,(_ZN40_INTERNAL_f0e4c439_4_k_cu_3a396df0_250834cuda3std3__48in_placeE - _ZN40_INTERNAL_f0e4c439_4_k_cu_3a396df0_250834cuda3std3__45__cpo6cbeginE)
_ZN40_INTERNAL_f0e4c439_4_k_cu_3a396df0_250834cuda3std3__45__cpo6cbeginE:
	.zero		1
	.type		_ZN40_INTERNAL_f0e4c439_4_k_cu_3a396df0_250834cuda3std3__48in_placeE,@object
	.size		_ZN40_INTERNAL_f0e4c439_4_k_cu_3a396df0_250834cuda3std3__48in_placeE,(_ZN40_INTERNAL_f0e4c439_4_k_cu_3a396df0_250834cuda3std6ranges3__45__cpo9iter_moveE - _ZN40_INTERNAL_f0e4c439_4_k_cu_3a396df0_250834cuda3std3__48in_placeE)
_ZN40_INTERNAL_f0e4c439_4_k_cu_3a396df0_250834cuda3std3__48in_placeE:
	.zero		1
	.type		_ZN40_INTERNAL_f0e4c439_4_k_cu_3a396df0_250834cuda3std6ranges3__45__cpo9iter_moveE,@object
	.size		_ZN40_INTERNAL_f0e4c439_4_k_cu_3a396df0_250834cuda3std6ranges3__45__cpo9iter_moveE,(_ZN40_INTERNAL_f0e4c439_4_k_cu_3a396df0_250834cuda3std3__45__cpo5beginE - _ZN40_INTERNAL_f0e4c439_4_k_cu_3a396df0_250834cuda3std6ranges3__45__cpo9iter_moveE)
_ZN40_INTERNAL_f0e4c439_4_k_cu_3a396df0_250834cuda3std6ranges3__45__cpo9iter_moveE:
	.zero		1
	.type		_ZN40_INTERNAL_f0e4c439_4_k_cu_3a396df0_250834cuda3std3__45__cpo5beginE,@object
	.size		_ZN40_INTERNAL_f0e4c439_4_k_cu_3a396df0_250834cuda3std3__45__cpo5beginE,(_ZN40_INTERNAL_f0e4c439_4_k_cu_3a396df0_250834cuda3std3__442_GLOBAL__N__f0e4c439_4_k_cu_3a396df0_250836ignoreE - _ZN40_INTERNAL_f0e4c439_4_k_cu_3a396df0_250834cuda3std3__45__cpo5beginE)
_ZN40_INTERNAL_f0e4c439_4_k_cu_3a396df0_250834cuda3std3__45__cpo5beginE:
	.zero		1
	.type		_ZN40_INTERNAL_f0e4c439_4_k_cu_3a396df0_250834cuda3std3__442_GLOBAL__N__f0e4c439_4_k_cu_3a396df0_250836ignoreE,@object
	.size		_ZN40_INTERNAL_f0e4c439_4_k_cu_3a396df0_250834cuda3std3__442_GLOBAL__N__f0e4c439_4_k_cu_3a396df0_250836ignoreE,(_ZN40_INTERNAL_f0e4c439_4_k_cu_3a396df0_250834cute7productE - _ZN40_INTERNAL_f0e4c439_4_k_cu_3a396df0_250834cuda3std3__442_GLOBAL__N__f0e4c439_4_k_cu_3a396df0_250836ignoreE)
_ZN40_INTERNAL_f0e4c439_4_k_cu_3a396df0_250834cuda3std3__442_GLOBAL__N__f0e4c439_4_k_cu_3a396df0_250836ignoreE:
	.zero		1
	.type		_ZN40_INTERNAL_f0e4c439_4_k_cu_3a396df0_250834cute7productE,@object
	.size		_ZN40_INTERNAL_f0e4c439_4_k_cu_3a396df0_250834cute7productE,(_ZN40_INTERNAL_f0e4c439_4_k_cu_3a396df0_250834cuda3std3__45__cpo3endE - _ZN40_INTERNAL_f0e4c439_4_k_cu_3a396df0_250834cute7productE)
_ZN40_INTERNAL_f0e4c439_4_k_cu_3a396df0_250834cute7productE:
	.zero		1
	.type		_ZN40_INTERNAL_f0e4c439_4_k_cu_3a396df0_250834cuda3std3__45__cpo3endE,@object
	.size		_ZN40_INTERNAL_f0e4c439_4_k_cu_3a396df0_250834cuda3std3__45__cpo3endE,(_ZN40_INTERNAL_f0e4c439_4_k_cu_3a396df0_250834cuda3std3__419piecewise_constructE - _ZN40_INTERNAL_f0e4c439_4_k_cu_3a396df0_250834cuda3std3__45__cpo3endE)
_ZN40_INTERNAL_f0e4c439_4_k_cu_3a396df0_250834cuda3std3__45__cpo3endE:
	.zero		1
	.type		_ZN40_INTERNAL_f0e4c439_4_k_cu_3a396df0_250834cuda3std3__419piecewise_constructE,@object
	.size		_ZN40_INTERNAL_f0e4c439_4_k_cu_3a396df0_250834cuda3std3__419piecewise_constructE,(_ZN40_INTERNAL_f0e4c439_4_k_cu_3a396df0_250834cuda3std3__45__cpo4cendE - _ZN40_INTERNAL_f0e4c439_4_k_cu_3a396df0_250834cuda3std3__419piecewise_constructE)
_ZN40_INTERNAL_f0e4c439_4_k_cu_3a396df0_250834cuda3std3__419piecewise_constructE:
	.zero		1
	.type		_ZN40_INTERNAL_f0e4c439_4_k_cu_3a396df0_250834cuda3std3__45__cpo4cendE,@object
	.size		_ZN40_INTERNAL_f0e4c439_4_k_cu_3a396df0_250834cuda3std3__45__cpo4cendE,(_ZN40_INTERNAL_f0e4c439_4_k_cu_3a396df0_250834cuda3std6ranges3__45__cpo4swapE - _ZN40_INTERNAL_f0e4c439_4_k_cu_3a396df0_250834cuda3std3__45__cpo4cendE)
_ZN40_INTERNAL_f0e4c439_4_k_cu_3a396df0_250834cuda3std3__45__cpo4cendE:
	.zero		1
	.type		_ZN40_INTERNAL_f0e4c439_4_k_cu_3a396df0_250834cuda3std6ranges3__45__cpo4swapE,@object
	.size		_ZN40_INTERNAL_f0e4c439_4_k_cu_3a396df0_250834cuda3std6ranges3__45__cpo4swapE,(.L_8 - _ZN40_INTERNAL_f0e4c439_4_k_cu_3a396df0_250834cuda3std6ranges3__45__cpo4swapE)
_ZN40_INTERNAL_f0e4c439_4_k_cu_3a396df0_250834cuda3std6ranges3__45__cpo4swapE:
	.zero		1
.L_8:


//--------------------- .nv.constant0._ZN7cutlass13device_kernelINS_4gemm6kernel13GemmUniversalIN4cute5tupleIJiiiiEEENS1_10collective13CollectiveMmaINS1_34MainloopSm90TmaGmmaWarpSpecializedILi6ENS5_IJNS4_1CILi1EEESB_SB_EEENS1_35KernelTmaWarpSpecializedCooperativeEEENS5_IJNSA_ILi256EEENSA_ILi128EEENSA_ILi64EEEEEENS_10tfloat32_tENS5_IJlSB_lEEESJ_SK_NS4_8TiledMMAINS4_8MMA_AtomIJNS4_4SM904GMMA30MMA_64x128x8_F32TF32TF32_SS_TNILNSO_7ScaleInE1ELSQ_1EEEEEENS4_6LayoutINS5_IJNSA_ILi2EEESB_SB_EEENS5_IJSB_NSA_ILi0EEESW_EEEEENS5_IJNS4_10UnderscoreESZ_SZ_EEEEENS4_13SM90_TMA_LOADENS4_14ComposedLayoutINS4_7SwizzleILi3ELi4ELi3EEENS4_18smem_ptr_flag_bitsILi32EEENST_INS5_IJNSA_ILi8EEENSA_ILi32EEEEEENS5_IJS19_SB_EEEEEEEvNS4_8identityES12_S1D_vS1E_EENS_8epilogue10collective6detail29Sm90TmaWarpSpecializedAdapterINS1H_15DefaultEpilogueISJ_SK_SK_NS1G_6thread17LinearCombinationISJ_Li1EffLNS1L_9ScaleType4KindE0ELNS_15FloatRoundStyleE2ESJ_EENS1_15EpilogueDefaultEEEEEvvEEEEvNT_6ParamsE --------------------------
	.section	.nv.constant0._ZN7cutlass13device_kernelINS_4gemm6kernel13GemmUniversalIN4cute5tupleIJiiiiEEENS1_10collective13CollectiveMmaINS1_34MainloopSm90TmaGmmaWarpSpecializedILi6ENS5_IJNS4_1CILi1EEESB_SB_EEENS1_35KernelTmaWarpSpecializedCooperativeEEENS5_IJNSA_ILi256EEENSA_ILi128EEENSA_ILi64EEEEEENS_10tfloat32_tENS5_IJlSB_lEEESJ_SK_NS4_8TiledMMAINS4_8MMA_AtomIJNS4_4SM904GMMA30MMA_64x128x8_F32TF32TF32_SS_TNILNSO_7ScaleInE1ELSQ_1EEEEEENS4_6LayoutINS5_IJNSA_ILi2EEESB_SB_EEENS5_IJSB_NSA_ILi0EEESW_EEEEENS5_IJNS4_10UnderscoreESZ_SZ_EEEEENS4_13SM90_TMA_LOADENS4_14ComposedLayoutINS4_7SwizzleILi3ELi4ELi3EEENS4_18smem_ptr_flag_bitsILi32EEENST_INS5_IJNSA_ILi8EEENSA_ILi32EEEEEENS5_IJS19_SB_EEEEEEEvNS4_8identityES12_S1D_vS1E_EENS_8epilogue10collective6detail29Sm90TmaWarpSpecializedAdapterINS1H_15DefaultEpilogueISJ_SK_SK_NS1G_6thread17LinearCombinationISJ_Li1EffLNS1L_9ScaleType4KindE0ELNS_15FloatRoundStyleE2ESJ_EENS1_15EpilogueDefaultEEEEEvvEEEEvNT_6ParamsE,"a",@progbits
	.sectionflags	@""
	.align	4
.nv.constant0._ZN7cutlass13device_kernelINS_4gemm6kernel13GemmUniversalIN4cute5tupleIJiiiiEEENS1_10collective13CollectiveMmaINS1_34MainloopSm90TmaGmmaWarpSpecializedILi6ENS5_IJNS4_1CILi1EEESB_SB_EEENS1_35KernelTmaWarpSpecializedCooperativeEEENS5_IJNSA_ILi256EEENSA_ILi128EEENSA_ILi64EEEEEENS_10tfloat32_tENS5_IJlSB_lEEESJ_SK_NS4_8TiledMMAINS4_8MMA_AtomIJNS4_4SM904GMMA30MMA_64x128x8_F32TF32TF32_SS_TNILNSO_7ScaleInE1ELSQ_1EEEEEENS4_6LayoutINS5_IJNSA_ILi2EEESB_SB_EEENS5_IJSB_NSA_ILi0EEESW_EEEEENS5_IJNS4_10UnderscoreESZ_SZ_EEEEENS4_13SM90_TMA_LOADENS4_14ComposedLayoutINS4_7SwizzleILi3ELi4ELi3EEENS4_18smem_ptr_flag_bitsILi32EEENST_INS5_IJNSA_ILi8EEENSA_ILi32EEEEEENS5_IJS19_SB_EEEEEEEvNS4_8identityES12_S1D_vS1E_EENS_8epilogue10collective6detail29Sm90TmaWarpSpecializedAdapterINS1H_15DefaultEpilogueISJ_SK_SK_NS1G_6thread17LinearCombinationISJ_Li1EffLNS1L_9ScaleType4KindE0ELNS_15FloatRoundStyleE2ESJ_EENS1_15EpilogueDefaultEEEEEvvEEEEvNT_6ParamsE:
	.zero		1664


//--------------------- SYMBOLS --------------------------

	.type		.nv.reservedSmem.offset0,@object
	.size		.nv.reservedSmem.offset0,0x4
	.type		__assertfail,@function
